//
// Generated by NVIDIA NVVM Compiler
//
// Compiler Build ID: CL-36424714
// Cuda compilation tools, release 13.0, V13.0.88
// Based on NVVM 20.0.0
//

.version 9.0
.target sm_100
.address_size 64

	// .globl	_Z16computeDistancesPfS_P13DistanceLabeli
// _ZZ16computeDistancesPfS_P13DistanceLabeliE16shared_val_image has been demoted
// _ZZ12findKNearestP13DistanceLabelPiiiS1_E12label_counts has been demoted
// _ZZ12findKNearestP13DistanceLabelPiiiS1_E13min_distances has been demoted
// _ZZ12findKNearestP13DistanceLabelPiiiS1_E10min_labels has been demoted

.visible .entry _Z16computeDistancesPfS_P13DistanceLabeli(
	.param .u64 .ptr .align 1 _Z16computeDistancesPfS_P13DistanceLabeli_param_0,
	.param .u64 .ptr .align 1 _Z16computeDistancesPfS_P13DistanceLabeli_param_1,
	.param .u64 .ptr .align 1 _Z16computeDistancesPfS_P13DistanceLabeli_param_2,
	.param .u32 _Z16computeDistancesPfS_P13DistanceLabeli_param_3
)
{
	.reg .pred 	%p<9>;
	.reg .b32 	%r<81>;
	.reg .b32 	%f<138>;
	.reg .b64 	%rd<29>;
	// demoted variable
	.shared .align 4 .b8 _ZZ16computeDistancesPfS_P13DistanceLabeliE16shared_val_image[3136];
	ld.param.u64 	%rd8, [_Z16computeDistancesPfS_P13DistanceLabeli_param_0];
	ld.param.u64 	%rd10, [_Z16computeDistancesPfS_P13DistanceLabeli_param_1];
	ld.param.u64 	%rd9, [_Z16computeDistancesPfS_P13DistanceLabeli_param_2];
	ld.param.u32 	%r42, [_Z16computeDistancesPfS_P13DistanceLabeli_param_3];
	cvta.to.global.u64 	%rd1, %rd10;
	mov.u32 	%r1, %tid.x;
	mov.u32 	%r2, %tid.y;
	mov.u32 	%r3, %ntid.x;
	mad.lo.s32 	%r78, %r2, %r3, %r1;
	mov.u32 	%r43, %ctaid.x;
	mov.u32 	%r44, %ctaid.y;
	mov.u32 	%r5, %ntid.y;
	mad.lo.s32 	%r45, %r44, %r5, %r2;
	mov.u32 	%r46, %nctaid.x;
	mad.lo.s32 	%r47, %r45, %r46, %r43;
	mad.lo.s32 	%r6, %r47, %r3, %r1;
	mul.lo.s32 	%r7, %r3, %r5;
	setp.gt.u32 	%p1, %r78, 783;
	@%p1 bra 	$L__BB0_7;
	add.s32 	%r48, %r78, %r7;
	max.u32 	%r49, %r48, 784;
	setp.lt.u32 	%p2, %r48, 784;
	selp.u32 	%r50, 1, 0, %p2;
	add.s32 	%r51, %r48, %r50;
	sub.s32 	%r52, %r49, %r51;
	div.u32 	%r53, %r52, %r7;
	add.s32 	%r8, %r53, %r50;
	and.b32  	%r54, %r8, 3;
	setp.eq.s32 	%p3, %r54, 3;
	@%p3 bra 	$L__BB0_4;
	add.s32 	%r55, %r8, 1;
	and.b32  	%r56, %r55, 3;
	shl.b32 	%r57, %r78, 2;
	mov.u32 	%r58, _ZZ16computeDistancesPfS_P13DistanceLabeliE16shared_val_image;
	add.s32 	%r72, %r58, %r57;
	shl.b32 	%r10, %r7, 2;
	mul.wide.u32 	%rd11, %r2, %r3;
	cvt.u64.u32 	%rd12, %r1;
	add.s64 	%rd13, %rd11, %rd12;
	shl.b64 	%rd14, %rd13, 2;
	add.s64 	%rd28, %rd1, %rd14;
	mul.wide.u32 	%rd3, %r7, 4;
	neg.s32 	%r71, %r56;
	mad.lo.s32 	%r59, %r5, %r56, %r2;
	mad.lo.s32 	%r78, %r3, %r59, %r1;
$L__BB0_3:
	.pragma "nounroll";
	ld.global.f32 	%f4, [%rd28];
	st.shared.f32 	[%r72], %f4;
	add.s32 	%r72, %r72, %r10;
	add.s64 	%rd28, %rd28, %rd3;
	add.s32 	%r71, %r71, 1;
	setp.ne.s32 	%p4, %r71, 0;
	@%p4 bra 	$L__BB0_3;
$L__BB0_4:
	setp.lt.u32 	%p5, %r8, 3;
	@%p5 bra 	$L__BB0_7;
	shl.b32 	%r60, %r7, 1;
	add.s32 	%r77, %r78, %r60;
	shl.b32 	%r19, %r7, 2;
	mad.lo.s32 	%r76, %r7, 3, %r78;
	add.s32 	%r75, %r78, %r7;
	shl.b32 	%r61, %r78, 2;
	mov.u32 	%r62, _ZZ16computeDistancesPfS_P13DistanceLabeliE16shared_val_image;
	add.s32 	%r74, %r62, %r61;
	shl.b32 	%r23, %r7, 4;
	shl.b32 	%r24, %r7, 3;
	mul.lo.s32 	%r25, %r7, 12;
$L__BB0_6:
	mul.wide.u32 	%rd15, %r78, 4;
	add.s64 	%rd16, %rd1, %rd15;
	ld.global.f32 	%f5, [%rd16];
	st.shared.f32 	[%r74], %f5;
	add.s32 	%r63, %r78, %r7;
	mul.wide.u32 	%rd17, %r75, 4;
	add.s64 	%rd18, %rd1, %rd17;
	ld.global.f32 	%f6, [%rd18];
	add.s32 	%r64, %r74, %r19;
	st.shared.f32 	[%r64], %f6;
	add.s32 	%r65, %r63, %r7;
	mul.wide.u32 	%rd19, %r77, 4;
	add.s64 	%rd20, %rd1, %rd19;
	ld.global.f32 	%f7, [%rd20];
	add.s32 	%r66, %r74, %r24;
	st.shared.f32 	[%r66], %f7;
	add.s32 	%r67, %r65, %r7;
	mul.wide.u32 	%rd21, %r76, 4;
	add.s64 	%rd22, %rd1, %rd21;
	ld.global.f32 	%f8, [%rd22];
	add.s32 	%r68, %r74, %r25;
	st.shared.f32 	[%r68], %f8;
	add.s32 	%r78, %r67, %r7;
	add.s32 	%r77, %r77, %r19;
	add.s32 	%r76, %r76, %r19;
	add.s32 	%r75, %r75, %r19;
	add.s32 	%r74, %r74, %r23;
	setp.lt.u32 	%p6, %r78, 784;
	@%p6 bra 	$L__BB0_6;
$L__BB0_7:
	bar.sync 	0;
	setp.ge.s32 	%p7, %r6, %r42;
	@%p7 bra 	$L__BB0_12;
	mul.lo.s32 	%r79, %r6, 784;
	cvta.to.global.u64 	%rd23, %rd8;
	add.s64 	%rd6, %rd23, 64;
	mov.f32 	%f137, 0f00000000;
	mov.b32 	%r80, 64;
	mov.u32 	%r70, _ZZ16computeDistancesPfS_P13DistanceLabeliE16shared_val_image;
$L__BB0_9:
	.pragma "nounroll";
	mul.wide.s32 	%rd24, %r79, 4;
	add.s64 	%rd7, %rd6, %rd24;
	ld.global.f32 	%f10, [%rd7+-64];
	add.s32 	%r39, %r70, %r80;
	ld.shared.f32 	%f11, [%r39+-64];
	sub.f32 	%f12, %f10, %f11;
	fma.rn.f32 	%f13, %f12, %f12, %f137;
	ld.global.f32 	%f14, [%rd7+-60];
	ld.shared.f32 	%f15, [%r39+-60];
	sub.f32 	%f16, %f14, %f15;
	fma.rn.f32 	%f17, %f16, %f16, %f13;
	ld.global.f32 	%f18, [%rd7+-56];
	ld.shared.f32 	%f19, [%r39+-56];
	sub.f32 	%f20, %f18, %f19;
	fma.rn.f32 	%f21, %f20, %f20, %f17;
	ld.global.f32 	%f22, [%rd7+-52];
	ld.shared.f32 	%f23, [%r39+-52];
	sub.f32 	%f24, %f22, %f23;
	fma.rn.f32 	%f25, %f24, %f24, %f21;
	ld.global.f32 	%f26, [%rd7+-48];
	ld.shared.f32 	%f27, [%r39+-48];
	sub.f32 	%f28, %f26, %f27;
	fma.rn.f32 	%f29, %f28, %f28, %f25;
	ld.global.f32 	%f30, [%rd7+-44];
	ld.shared.f32 	%f31, [%r39+-44];
	sub.f32 	%f32, %f30, %f31;
	fma.rn.f32 	%f33, %f32, %f32, %f29;
	ld.global.f32 	%f34, [%rd7+-40];
	ld.shared.f32 	%f35, [%r39+-40];
	sub.f32 	%f36, %f34, %f35;
	fma.rn.f32 	%f37, %f36, %f36, %f33;
	ld.global.f32 	%f38, [%rd7+-36];
	ld.shared.f32 	%f39, [%r39+-36];
	sub.f32 	%f40, %f38, %f39;
	fma.rn.f32 	%f41, %f40, %f40, %f37;
	ld.global.f32 	%f42, [%rd7+-32];
	ld.shared.f32 	%f43, [%r39+-32];
	sub.f32 	%f44, %f42, %f43;
	fma.rn.f32 	%f45, %f44, %f44, %f41;
	ld.global.f32 	%f46, [%rd7+-28];
	ld.shared.f32 	%f47, [%r39+-28];
	sub.f32 	%f48, %f46, %f47;
	fma.rn.f32 	%f49, %f48, %f48, %f45;
	ld.global.f32 	%f50, [%rd7+-24];
	ld.shared.f32 	%f51, [%r39+-24];
	sub.f32 	%f52, %f50, %f51;
	fma.rn.f32 	%f53, %f52, %f52, %f49;
	ld.global.f32 	%f54, [%rd7+-20];
	ld.shared.f32 	%f55, [%r39+-20];
	sub.f32 	%f56, %f54, %f55;
	fma.rn.f32 	%f57, %f56, %f56, %f53;
	ld.global.f32 	%f58, [%rd7+-16];
	ld.shared.f32 	%f59, [%r39+-16];
	sub.f32 	%f60, %f58, %f59;
	fma.rn.f32 	%f61, %f60, %f60, %f57;
	ld.global.f32 	%f62, [%rd7+-12];
	ld.shared.f32 	%f63, [%r39+-12];
	sub.f32 	%f64, %f62, %f63;
	fma.rn.f32 	%f65, %f64, %f64, %f61;
	ld.global.f32 	%f66, [%rd7+-8];
	ld.shared.f32 	%f67, [%r39+-8];
	sub.f32 	%f68, %f66, %f67;
	fma.rn.f32 	%f69, %f68, %f68, %f65;
	ld.global.f32 	%f70, [%rd7+-4];
	ld.shared.f32 	%f71, [%r39+-4];
	sub.f32 	%f72, %f70, %f71;
	fma.rn.f32 	%f2, %f72, %f72, %f69;
	setp.eq.s32 	%p8, %r80, 3136;
	@%p8 bra 	$L__BB0_11;
	ld.global.f32 	%f73, [%rd7];
	ld.shared.f32 	%f74, [%r39];
	sub.f32 	%f75, %f73, %f74;
	fma.rn.f32 	%f76, %f75, %f75, %f2;
	ld.global.f32 	%f77, [%rd7+4];
	ld.shared.f32 	%f78, [%r39+4];
	sub.f32 	%f79, %f77, %f78;
	fma.rn.f32 	%f80, %f79, %f79, %f76;
	ld.global.f32 	%f81, [%rd7+8];
	ld.shared.f32 	%f82, [%r39+8];
	sub.f32 	%f83, %f81, %f82;
	fma.rn.f32 	%f84, %f83, %f83, %f80;
	ld.global.f32 	%f85, [%rd7+12];
	ld.shared.f32 	%f86, [%r39+12];
	sub.f32 	%f87, %f85, %f86;
	fma.rn.f32 	%f88, %f87, %f87, %f84;
	ld.global.f32 	%f89, [%rd7+16];
	ld.shared.f32 	%f90, [%r39+16];
	sub.f32 	%f91, %f89, %f90;
	fma.rn.f32 	%f92, %f91, %f91, %f88;
	ld.global.f32 	%f93, [%rd7+20];
	ld.shared.f32 	%f94, [%r39+20];
	sub.f32 	%f95, %f93, %f94;
	fma.rn.f32 	%f96, %f95, %f95, %f92;
	ld.global.f32 	%f97, [%rd7+24];
	ld.shared.f32 	%f98, [%r39+24];
	sub.f32 	%f99, %f97, %f98;
	fma.rn.f32 	%f100, %f99, %f99, %f96;
	ld.global.f32 	%f101, [%rd7+28];
	ld.shared.f32 	%f102, [%r39+28];
	sub.f32 	%f103, %f101, %f102;
	fma.rn.f32 	%f104, %f103, %f103, %f100;
	ld.global.f32 	%f105, [%rd7+32];
	ld.shared.f32 	%f106, [%r39+32];
	sub.f32 	%f107, %f105, %f106;
	fma.rn.f32 	%f108, %f107, %f107, %f104;
	ld.global.f32 	%f109, [%rd7+36];
	ld.shared.f32 	%f110, [%r39+36];
	sub.f32 	%f111, %f109, %f110;
	fma.rn.f32 	%f112, %f111, %f111, %f108;
	ld.global.f32 	%f113, [%rd7+40];
	ld.shared.f32 	%f114, [%r39+40];
	sub.f32 	%f115, %f113, %f114;
	fma.rn.f32 	%f116, %f115, %f115, %f112;
	ld.global.f32 	%f117, [%rd7+44];
	ld.shared.f32 	%f118, [%r39+44];
	sub.f32 	%f119, %f117, %f118;
	fma.rn.f32 	%f120, %f119, %f119, %f116;
	ld.global.f32 	%f121, [%rd7+48];
	ld.shared.f32 	%f122, [%r39+48];
	sub.f32 	%f123, %f121, %f122;
	fma.rn.f32 	%f124, %f123, %f123, %f120;
	ld.global.f32 	%f125, [%rd7+52];
	ld.shared.f32 	%f126, [%r39+52];
	sub.f32 	%f127, %f125, %f126;
	fma.rn.f32 	%f128, %f127, %f127, %f124;
	ld.global.f32 	%f129, [%rd7+56];
	ld.shared.f32 	%f130, [%r39+56];
	sub.f32 	%f131, %f129, %f130;
	fma.rn.f32 	%f132, %f131, %f131, %f128;
	ld.global.f32 	%f133, [%rd7+60];
	ld.shared.f32 	%f134, [%r39+60];
	sub.f32 	%f135, %f133, %f134;
	fma.rn.f32 	%f137, %f135, %f135, %f132;
	add.s32 	%r80, %r80, 128;
	add.s32 	%r79, %r79, 32;
	bra.uni 	$L__BB0_9;
$L__BB0_11:
	sqrt.rn.f32 	%f136, %f2;
	cvta.to.global.u64 	%rd25, %rd9;
	mul.wide.s32 	%rd26, %r6, 8;
	add.s64 	%rd27, %rd25, %rd26;
	st.global.f32 	[%rd27], %f136;
$L__BB0_12:
	ret;

}
	// .globl	_Z12findKNearestP13DistanceLabelPiiiS1_
.visible .entry _Z12findKNearestP13DistanceLabelPiiiS1_(
	.param .u64 .ptr .align 1 _Z12findKNearestP13DistanceLabelPiiiS1__param_0,
	.param .u64 .ptr .align 1 _Z12findKNearestP13DistanceLabelPiiiS1__param_1,
	.param .u32 _Z12findKNearestP13DistanceLabelPiiiS1__param_2,
	.param .u32 _Z12findKNearestP13DistanceLabelPiiiS1__param_3,
	.param .u64 .ptr .align 1 _Z12findKNearestP13DistanceLabelPiiiS1__param_4
)
{
	.reg .pred 	%p<31>;
	.reg .b32 	%r<88>;
	.reg .b32 	%f<11>;
	.reg .b64 	%rd<11>;
	// demoted variable
	.shared .align 4 .b8 _ZZ12findKNearestP13DistanceLabelPiiiS1_E12label_counts[40];
	// demoted variable
	.shared .align 4 .b8 _ZZ12findKNearestP13DistanceLabelPiiiS1_E13min_distances[12];
	// demoted variable
	.shared .align 4 .b8 _ZZ12findKNearestP13DistanceLabelPiiiS1_E10min_labels[12];
	ld.param.u64 	%rd3, [_Z12findKNearestP13DistanceLabelPiiiS1__param_0];
	ld.param.u64 	%rd4, [_Z12findKNearestP13DistanceLabelPiiiS1__param_1];
	ld.param.u32 	%r16, [_Z12findKNearestP13DistanceLabelPiiiS1__param_2];
	ld.param.u64 	%rd5, [_Z12findKNearestP13DistanceLabelPiiiS1__param_4];
	mov.u32 	%r17, %tid.x;
	mov.u32 	%r18, %tid.y;
	mov.u32 	%r1, %ntid.x;
	mad.lo.s32 	%r2, %r18, %r1, %r17;
	setp.gt.u32 	%p4, %r2, 9;
	shl.b32 	%r19, %r2, 2;
	mov.u32 	%r20, _ZZ12findKNearestP13DistanceLabelPiiiS1_E10min_labels;
	add.s32 	%r3, %r20, %r19;
	mov.pred 	%p29, 0;
	@%p4 bra 	$L__BB1_3;
	mov.u32 	%r22, _ZZ12findKNearestP13DistanceLabelPiiiS1_E12label_counts;
	add.s32 	%r23, %r22, %r19;
	mov.b32 	%r24, 0;
	st.shared.u32 	[%r23], %r24;
	setp.gt.u32 	%p6, %r2, 2;
	@%p6 bra 	$L__BB1_3;
	mov.u32 	%r26, _ZZ12findKNearestP13DistanceLabelPiiiS1_E13min_distances;
	add.s32 	%r27, %r26, %r19;
	mov.b32 	%r28, 2139095040;
	st.shared.u32 	[%r27], %r28;
	mov.b32 	%r29, -1;
	st.shared.u32 	[%r3], %r29;
	mov.pred 	%p29, -1;
$L__BB1_3:
	bar.sync 	0;
	setp.ge.s32 	%p8, %r2, %r16;
	@%p8 bra 	$L__BB1_13;
	ld.shared.f32 	%f9, [_ZZ12findKNearestP13DistanceLabelPiiiS1_E13min_distances];
	cvta.to.global.u64 	%rd1, %rd3;
	cvta.to.global.u64 	%rd2, %rd4;
	mov.u32 	%r30, %ntid.y;
	mul.lo.s32 	%r4, %r1, %r30;
	mov.u32 	%r32, _ZZ12findKNearestP13DistanceLabelPiiiS1_E13min_distances;
	mov.u32 	%r82, %r2;
$L__BB1_5:
	mul.wide.u32 	%rd6, %r82, 8;
	add.s64 	%rd7, %rd1, %rd6;
	ld.global.f32 	%f3, [%rd7];
	mul.wide.u32 	%rd8, %r82, 4;
	add.s64 	%rd9, %rd2, %rd8;
	ld.global.u32 	%r6, [%rd9];
	setp.geu.f32 	%p10, %f3, %f9;
	mov.b32 	%r83, 0;
	mov.pred 	%p30, -1;
	mov.u32 	%r84, %r32;
	@%p10 bra 	$L__BB1_10;
$L__BB1_6:
	not.pred 	%p15, %p30;
	@%p15 bra 	$L__BB1_9;
	add.s32 	%r87, %r20, 8;
	mov.u32 	%r43, _ZZ12findKNearestP13DistanceLabelPiiiS1_E13min_distances;
	add.s32 	%r86, %r43, 8;
	mov.b32 	%r85, 0;
$L__BB1_8:
	add.s32 	%r12, %r86, -4;
	ld.shared.f32 	%f8, [%r86+-4];
	st.shared.f32 	[%r86], %f8;
	add.s32 	%r13, %r87, -4;
	ld.shared.u32 	%r44, [%r87+-4];
	st.shared.u32 	[%r87], %r44;
	add.s32 	%r14, %r85, -1;
	add.s32 	%r45, %r85, 1;
	setp.gt.u32 	%p16, %r45, %r83;
	mov.u32 	%r85, %r14;
	mov.u32 	%r86, %r12;
	mov.u32 	%r87, %r13;
	@%p16 bra 	$L__BB1_8;
$L__BB1_9:
	st.shared.f32 	[%r84], %f3;
	shl.b32 	%r46, %r83, 2;
	add.s32 	%r48, %r20, %r46;
	st.shared.u32 	[%r48], %r6;
	ld.shared.f32 	%f9, [_ZZ12findKNearestP13DistanceLabelPiiiS1_E13min_distances];
	bra.uni 	$L__BB1_12;
$L__BB1_10:
	mov.u32 	%r35, _ZZ12findKNearestP13DistanceLabelPiiiS1_E13min_distances;
	add.s32 	%r84, %r35, 4;
	ld.shared.f32 	%f6, [_ZZ12findKNearestP13DistanceLabelPiiiS1_E13min_distances+4];
	setp.lt.f32 	%p12, %f3, %f6;
	mov.b32 	%r83, 1;
	@%p12 bra 	$L__BB1_6;
	add.s32 	%r84, %r35, 8;
	ld.shared.f32 	%f7, [_ZZ12findKNearestP13DistanceLabelPiiiS1_E13min_distances+8];
	setp.lt.f32 	%p14, %f3, %f7;
	mov.b32 	%r83, 2;
	mov.pred 	%p30, 0;
	@%p14 bra 	$L__BB1_6;
$L__BB1_12:
	add.s32 	%r82, %r82, %r4;
	setp.lt.s32 	%p17, %r82, %r16;
	@%p17 bra 	$L__BB1_5;
$L__BB1_13:
	bar.sync 	0;
	not.pred 	%p18, %p29;
	@%p18 bra 	$L__BB1_15;
	ld.shared.u32 	%r49, [%r3];
	shl.b32 	%r50, %r49, 2;
	mov.u32 	%r51, _ZZ12findKNearestP13DistanceLabelPiiiS1_E12label_counts;
	add.s32 	%r52, %r51, %r50;
	atom.shared.add.u32 	%r53, [%r52], 1;
$L__BB1_15:
	bar.sync 	0;
	setp.ne.s32 	%p19, %r2, 0;
	@%p19 bra 	$L__BB1_17;
	ld.shared.u32 	%r54, [_ZZ12findKNearestP13DistanceLabelPiiiS1_E12label_counts];
	max.s32 	%r55, %r54, 0;
	ld.shared.u32 	%r56, [_ZZ12findKNearestP13DistanceLabelPiiiS1_E12label_counts+4];
	setp.gt.s32 	%p20, %r56, %r55;
	max.s32 	%r57, %r56, %r55;
	selp.u32 	%r58, 1, 0, %p20;
	ld.shared.u32 	%r59, [_ZZ12findKNearestP13DistanceLabelPiiiS1_E12label_counts+8];
	setp.gt.s32 	%p21, %r59, %r57;
	max.s32 	%r60, %r59, %r57;
	selp.b32 	%r61, 2, %r58, %p21;
	ld.shared.u32 	%r62, [_ZZ12findKNearestP13DistanceLabelPiiiS1_E12label_counts+12];
	setp.gt.s32 	%p22, %r62, %r60;
	max.s32 	%r63, %r62, %r60;
	selp.b32 	%r64, 3, %r61, %p22;
	ld.shared.u32 	%r65, [_ZZ12findKNearestP13DistanceLabelPiiiS1_E12label_counts+16];
	setp.gt.s32 	%p23, %r65, %r63;
	max.s32 	%r66, %r65, %r63;
	selp.b32 	%r67, 4, %r64, %p23;
	ld.shared.u32 	%r68, [_ZZ12findKNearestP13DistanceLabelPiiiS1_E12label_counts+20];
	setp.gt.s32 	%p24, %r68, %r66;
	max.s32 	%r69, %r68, %r66;
	selp.b32 	%r70, 5, %r67, %p24;
	ld.shared.u32 	%r71, [_ZZ12findKNearestP13DistanceLabelPiiiS1_E12label_counts+24];
	setp.gt.s32 	%p25, %r71, %r69;
	max.s32 	%r72, %r71, %r69;
	selp.b32 	%r73, 6, %r70, %p25;
	ld.shared.u32 	%r74, [_ZZ12findKNearestP13DistanceLabelPiiiS1_E12label_counts+28];
	setp.gt.s32 	%p26, %r74, %r72;
	max.s32 	%r75, %r74, %r72;
	selp.b32 	%r76, 7, %r73, %p26;
	ld.shared.u32 	%r77, [_ZZ12findKNearestP13DistanceLabelPiiiS1_E12label_counts+32];
	setp.gt.s32 	%p27, %r77, %r75;
	max.s32 	%r78, %r77, %r75;
	selp.b32 	%r79, 8, %r76, %p27;
	ld.shared.u32 	%r80, [_ZZ12findKNearestP13DistanceLabelPiiiS1_E12label_counts+36];
	setp.gt.s32 	%p28, %r80, %r78;
	selp.b32 	%r81, 9, %r79, %p28;
	cvta.to.global.u64 	%rd10, %rd5;
	st.global.u32 	[%rd10], %r81;
$L__BB1_17:
	ret;

}


// ===== COMPILED SASS (sm_100) =====

	.target	sm_100

	.elftype	@"ET_EXEC"


//--------------------- .note.nv.tkinfo           --------------------------
	.section	.note.nv.tkinfo,"",@"SHT_NOTE"
	.sectionflags	@"SHF_NOTE_NV_TKINFO"
	.tkinfo
        /*0018*/ 	.word	0x00000002
        /*0030*/ 	.string	""
        /*0030*/ 	.string	"ptxas"
        /*0030*/ 	.string	"Cuda compilation tools, release 13.0, V13.0.88"
        /*0030*/ 	.string	"Build cuda_13.0.r13.0/compiler.36424714_0"
        /*0030*/ 	.string	"-arch sm_100 -m 64 "



//--------------------- .note.nv.cuinfo           --------------------------
	.section	.note.nv.cuinfo,"",@"SHT_NOTE"
	.sectionflags	@"SHF_NOTE_NV_CUINFO"
        /*0018*/ 	.short	0x0002
        /*001a*/ 	.short	0x0064
        /*001c*/ 	.short	0x0082
	.zero		2


//--------------------- .nv.info                  --------------------------
	.section	.nv.info,"",@"SHT_CUDA_INFO"
	.align	4


	//----- nvinfo : EIATTR_REGCOUNT
	.align		4
        /*0000*/ 	.byte	0x04, 0x2f
        /*0002*/ 	.short	(.L_1 - .L_0)
	.align		4
.L_0:
        /*0004*/ 	.word	index@(_Z16computeDistancesPfS_P13DistanceLabeli)
        /*0008*/ 	.word	0x00000023


	//----- nvinfo : EIATTR_FRAME_SIZE
	.align		4
.L_1:
        /*000c*/ 	.byte	0x04, 0x11
        /*000e*/ 	.short	(.L_3 - .L_2)
	.align		4
.L_2:
        /*0010*/ 	.word	index@($__internal_0_$__cuda_sm20_sqrt_rn_f32_slowpath)
        /*0014*/ 	.word	0x00000000


	//----- nvinfo : EIATTR_FRAME_SIZE
	.align		4
.L_3:
        /*0018*/ 	.byte	0x04, 0x11
        /*001a*/ 	.short	(.L_5 - .L_4)
	.align		4
.L_4:
        /*001c*/ 	.word	index@(_Z16computeDistancesPfS_P13DistanceLabeli)
        /*0020*/ 	.word	0x00000000


	//----- nvinfo : EIATTR_REGCOUNT
	.align		4
.L_5:
        /*0024*/ 	.byte	0x04, 0x2f
        /*0026*/ 	.short	(.L_7 - .L_6)
	.align		4
.L_6:
        /*0028*/ 	.word	index@(_Z12findKNearestP13DistanceLabelPiiiS1_)
        /*002c*/ 	.word	0x00000016


	//----- nvinfo : EIATTR_FRAME_SIZE
	.align		4
.L_7:
        /*0030*/ 	.byte	0x04, 0x11
        /*0032*/ 	.short	(.L_9 - .L_8)
	.align		4
.L_8:
        /*0034*/ 	.word	index@(_Z12findKNearestP13DistanceLabelPiiiS1_)
        /*0038*/ 	.word	0x00000000


	//----- nvinfo : EIATTR_MIN_STACK_SIZE
	.align		4
.L_9:
        /*003c*/ 	.byte	0x04, 0x12
        /*003e*/ 	.short	(.L_11 - .L_10)
	.align		4
.L_10:
        /*0040*/ 	.word	index@(_Z12findKNearestP13DistanceLabelPiiiS1_)
        /*0044*/ 	.word	0x00000000


	//----- nvinfo : EIATTR_MIN_STACK_SIZE
	.align		4
.L_11:
        /*0048*/ 	.byte	0x04, 0x12
        /*004a*/ 	.short	(.L_13 - .L_12)
	.align		4
.L_12:
        /*004c*/ 	.word	index@(_Z16computeDistancesPfS_P13DistanceLabeli)
        /*0050*/ 	.word	0x00000000
.L_13:


//--------------------- .nv.compat                --------------------------
	.section	.nv.compat,"",@"SHT_CUDA_COMPAT_INFO"
	.align	4
        /*0000*/ 	.byte	0x02, 0x09, 0x00, 0x00, 0x02, 0x02, 0x01, 0x00, 0x02, 0x05, 0x05, 0x00, 0x03, 0x07, 0x01, 0x01
        /*0010*/ 	.byte	0x02, 0x03, 0x00, 0x00, 0x02, 0x06, 0x01, 0x00, 0x04, 0x0b, 0x08, 0x00, 0x01, 0x00, 0x00, 0x00
        /*0020*/ 	.byte	0x00, 0x00, 0x00, 0x00


//--------------------- .nv.info._Z12findKNearestP13DistanceLabelPiiiS1_ --------------------------
	.section	.nv.info._Z12findKNearestP13DistanceLabelPiiiS1_,"",@"SHT_CUDA_INFO"
	.sectionflags	@""
	.align	4


	//----- nvinfo : EIATTR_CUDA_API_VERSION
	.align		4
        /*0000*/ 	.byte	0x04, 0x37
        /*0002*/ 	.short	(.L_15 - .L_14)
.L_14:
        /*0004*/ 	.word	0x00000082


	//----- nvinfo : EIATTR_KPARAM_INFO
	.align		4
.L_15:
        /*0008*/ 	.byte	0x04, 0x17
        /*000a*/ 	.short	(.L_17 - .L_16)
.L_16:
        /*000c*/ 	.word	0x00000000
        /*0010*/ 	.short	0x0004
        /*0012*/ 	.short	0x0018
        /*0014*/ 	.byte	0x00, 0xf5, 0x21, 0x00


	//----- nvinfo : EIATTR_KPARAM_INFO
	.align		4
.L_17:
        /*0018*/ 	.byte	0x04, 0x17
        /*001a*/ 	.short	(.L_19 - .L_18)
.L_18:
        /*001c*/ 	.word	0x00000000
        /*0020*/ 	.short	0x0003
        /*0022*/ 	.short	0x0014
        /*0024*/ 	.byte	0x00, 0xf0, 0x11, 0x00


	//----- nvinfo : EIATTR_KPARAM_INFO
	.align		4
.L_19:
        /*0028*/ 	.byte	0x04, 0x17
        /*002a*/ 	.short	(.L_21 - .L_20)
.L_20:
        /*002c*/ 	.word	0x00000000
        /*0030*/ 	.short	0x0002
        /*0032*/ 	.short	0x0010
        /*0034*/ 	.byte	0x00, 0xf0, 0x11, 0x00


	//----- nvinfo : EIATTR_KPARAM_INFO
	.align		4
.L_21:
        /*0038*/ 	.byte	0x04, 0x17
        /*003a*/ 	.short	(.L_23 - .L_22)
.L_22:
        /*003c*/ 	.word	0x00000000
        /*0040*/ 	.short	0x0001
        /*0042*/ 	.short	0x0008
        /*0044*/ 	.byte	0x00, 0xf5, 0x21, 0x00


	//----- nvinfo : EIATTR_KPARAM_INFO
	.align		4
.L_23:
        /*0048*/ 	.byte	0x04, 0x17
        /*004a*/ 	.short	(.L_25 - .L_24)
.L_24:
        /*004c*/ 	.word	0x00000000
        /*0050*/ 	.short	0x0000
        /*0052*/ 	.short	0x0000
        /*0054*/ 	.byte	0x00, 0xf5, 0x21, 0x00


	//----- nvinfo : EIATTR_SPARSE_MMA_MASK
	.align		4
.L_25:
        /*0058*/ 	.byte	0x03, 0x50
        /*005a*/ 	.short	0x0000


	//----- nvinfo : EIATTR_MAXREG_COUNT
	.align		4
        /*005c*/ 	.byte	0x03, 0x1b
        /*005e*/ 	.short	0x00ff


	//----- nvinfo : EIATTR_NUM_BARRIERS
	.align		4
        /*0060*/ 	.byte	0x02, 0x4c
        /*0062*/ 	.byte	0x01
	.zero		1


	//----- nvinfo : EIATTR_MERCURY_ISA_VERSION
	.align		4
        /*0064*/ 	.byte	0x03, 0x5f
        /*0066*/ 	.short	0x0101


	//----- nvinfo : EIATTR_VRC_CTA_INIT_COUNT
	.align		4
        /*0068*/ 	.byte	0x02, 0x4a
	.zero		1
	.zero		1


	//----- nvinfo : EIATTR_EXIT_INSTR_OFFSETS
	.align		4
        /*006c*/ 	.byte	0x04, 0x1c
        /*006e*/ 	.short	(.L_27 - .L_26)


	//   ....[0]....
.L_26:
        /*0070*/ 	.word	0x000007c0


	//   ....[1]....
        /*0074*/ 	.word	0x000009e0


	//----- nvinfo : EIATTR_CRS_STACK_SIZE
	.align		4
.L_27:
        /*0078*/ 	.byte	0x04, 0x1e
        /*007a*/ 	.short	(.L_29 - .L_28)
.L_28:
        /*007c*/ 	.word	0x00000000


	//----- nvinfo : EIATTR_CBANK_PARAM_SIZE
	.align		4
.L_29:
        /*0080*/ 	.byte	0x03, 0x19
        /*0082*/ 	.short	0x0020


	//----- nvinfo : EIATTR_PARAM_CBANK
	.align		4
        /*0084*/ 	.byte	0x04, 0x0a
        /*0086*/ 	.short	(.L_31 - .L_30)
	.align		4
.L_30:
        /*0088*/ 	.word	index@(.nv.constant0._Z12findKNearestP13DistanceLabelPiiiS1_)
        /*008c*/ 	.short	0x0380
        /*008e*/ 	.short	0x0020


	//----- nvinfo : EIATTR_SW_WAR
	.align		4
.L_31:
        /*0090*/ 	.byte	0x04, 0x36
        /*0092*/ 	.short	(.L_33 - .L_32)
.L_32:
        /*0094*/ 	.word	0x00000008
.L_33:


//--------------------- .nv.info._Z16computeDistancesPfS_P13DistanceLabeli --------------------------
	.section	.nv.info._Z16computeDistancesPfS_P13DistanceLabeli,"",@"SHT_CUDA_INFO"
	.sectionflags	@""
	.align	4


	//----- nvinfo : EIATTR_CUDA_API_VERSION
	.align		4
        /*0000*/ 	.byte	0x04, 0x37
        /*0002*/ 	.short	(.L_35 - .L_34)
.L_34:
        /*0004*/ 	.word	0x00000082


	//----- nvinfo : EIATTR_KPARAM_INFO
	.align		4
.L_35:
        /*0008*/ 	.byte	0x04, 0x17
        /*000a*/ 	.short	(.L_37 - .L_36)
.L_36:
        /*000c*/ 	.word	0x00000000
        /*0010*/ 	.short	0x0003
        /*0012*/ 	.short	0x0018
        /*0014*/ 	.byte	0x00, 0xf0, 0x11, 0x00


	//----- nvinfo : EIATTR_KPARAM_INFO
	.align		4
.L_37:
        /*0018*/ 	.byte	0x04, 0x17
        /*001a*/ 	.short	(.L_39 - .L_38)
.L_38:
        /*001c*/ 	.word	0x00000000
        /*0020*/ 	.short	0x0002
        /*0022*/ 	.short	0x0010
        /*0024*/ 	.byte	0x00, 0xf5, 0x21, 0x00


	//----- nvinfo : EIATTR_KPARAM_INFO
	.align		4
.L_39:
        /*0028*/ 	.byte	0x04, 0x17
        /*002a*/ 	.short	(.L_41 - .L_40)
.L_40:
        /*002c*/ 	.word	0x00000000
        /*0030*/ 	.short	0x0001
        /*0032*/ 	.short	0x0008
        /*0034*/ 	.byte	0x00, 0xf5, 0x21, 0x00


	//----- nvinfo : EIATTR_KPARAM_INFO
	.align		4
.L_41:
        /*0038*/ 	.byte	0x04, 0x17
        /*003a*/ 	.short	(.L_43 - .L_42)
.L_42:
        /*003c*/ 	.word	0x00000000
        /*0040*/ 	.short	0x0000
        /*0042*/ 	.short	0x0000
        /*0044*/ 	.byte	0x00, 0xf5, 0x21, 0x00


	//----- nvinfo : EIATTR_SPARSE_MMA_MASK
	.align		4
.L_43:
        /*0048*/ 	.byte	0x03, 0x50
        /*004a*/ 	.short	0x0000


	//----- nvinfo : EIATTR_MAXREG_COUNT
	.align		4
        /*004c*/ 	.byte	0x03, 0x1b
        /*004e*/ 	.short	0x00ff


	//----- nvinfo : EIATTR_NUM_BARRIERS
	.align		4
        /*0050*/ 	.byte	0x02, 0x4c
        /*0052*/ 	.byte	0x01
	.zero		1


	//----- nvinfo : EIATTR_MERCURY_ISA_VERSION
	.align		4
        /*0054*/ 	.byte	0x03, 0x5f
        /*0056*/ 	.short	0x0101


	//----- nvinfo : EIATTR_VRC_CTA_INIT_COUNT
	.align		4
        /*0058*/ 	.byte	0x02, 0x4a
	.zero		1
	.zero		1


	//----- nvinfo : EIATTR_EXIT_INSTR_OFFSETS
	.align		4
        /*005c*/ 	.byte	0x04, 0x1c
        /*005e*/ 	.short	(.L_45 - .L_44)


	//   ....[0]....
.L_44:
        /*0060*/ 	.word	0x000006b0


	//   ....[1]....
        /*0064*/ 	.word	0x000012e0


	//----- nvinfo : EIATTR_CRS_STACK_SIZE
	.align		4
.L_45:
        /*0068*/ 	.byte	0x04, 0x1e
        /*006a*/ 	.short	(.L_47 - .L_46)
.L_46:
        /*006c*/ 	.word	0x00000000


	//----- nvinfo : EIATTR_CBANK_PARAM_SIZE
	.align		4
.L_47:
        /*0070*/ 	.byte	0x03, 0x19
        /*0072*/ 	.short	0x001c


	//----- nvinfo : EIATTR_PARAM_CBANK
	.align		4
        /*0074*/ 	.byte	0x04, 0x0a
        /*0076*/ 	.short	(.L_49 - .L_48)
	.align		4
.L_48:
        /*0078*/ 	.word	index@(.nv.constant0._Z16computeDistancesPfS_P13DistanceLabeli)
        /*007c*/ 	.short	0x0380
        /*007e*/ 	.short	0x001c


	//----- nvinfo : EIATTR_SW_WAR
	.align		4
.L_49:
        /*0080*/ 	.byte	0x04, 0x36
        /*0082*/ 	.short	(.L_51 - .L_50)
.L_50:
        /*0084*/ 	.word	0x00000008
.L_51:


//--------------------- .nv.callgraph             --------------------------
	.section	.nv.callgraph,"",@"SHT_CUDA_CALLGRAPH"
	.align	4
	.sectionentsize	8
	.align		4
        /*0000*/ 	.word	0x00000000
	.align		4
        /*0004*/ 	.word	0xffffffff
	.align		4
        /*0008*/ 	.word	0x00000000
	.align		4
        /*000c*/ 	.word	0xfffffffe
	.align		4
        /*0010*/ 	.word	0x00000000
	.align		4
        /*0014*/ 	.word	0xfffffffd
	.align		4
        /*0018*/ 	.word	0x00000000
	.align		4
        /*001c*/ 	.word	0xfffffffc


//--------------------- .text._Z12findKNearestP13DistanceLabelPiiiS1_ --------------------------
	.section	.text._Z12findKNearestP13DistanceLabelPiiiS1_,"ax",@progbits
	.align	128
        .global         _Z12findKNearestP13DistanceLabelPiiiS1_
        .type           _Z12findKNearestP13DistanceLabelPiiiS1_,@function
        .size           _Z12findKNearestP13DistanceLabelPiiiS1_,(.L_x_28 - _Z12findKNearestP13DistanceLabelPiiiS1_)
        .other          _Z12findKNearestP13DistanceLabelPiiiS1_,@"STO_CUDA_ENTRY STV_DEFAULT"
_Z12findKNearestP13DistanceLabelPiiiS1_:
.text._Z12findKNearestP13DistanceLabelPiiiS1_:
[----:B------:R-:W-:Y:S01]  /*0000*/  LDC R1, c[0x0][0x37c] ;  /* 0x0000df00ff017b82 */ /* 0x000fe20000000800 */
[----:B------:R-:W0:Y:S01]  /*0010*/  S2R R0, SR_TID.X ;  /* 0x0000000000007919 */ /* 0x000e220000002100 */
[----:B------:R-:W0:Y:S06]  /*0020*/  LDCU UR6, c[0x0][0x360] ;  /* 0x00006c00ff0677ac */ /* 0x000e2c0008000800 */
[----:B------:R-:W1:Y:S01]  /*0030*/  S2UR UR5, SR_CgaCtaId ;  /* 0x00000000000579c3 */ /* 0x000e620000008800 */
[----:B------:R-:W-:Y:S01]  /*0040*/  BSSY.RECONVERGENT B0, `(.L_x_0) ;  /* 0x0000018000007945 */ /* 0x000fe20003800200 */
[----:B------:R-:W0:Y:S01]  /*0050*/  S2R R3, SR_TID.Y ;  /* 0x0000000000037919 */ /* 0x000e220000002200 */
[----:B------:R-:W-:Y:S01]  /*0060*/  UMOV UR4, 0x400 ;  /* 0x0000040000047882 */ /* 0x000fe20000000000 */
[----:B------:R-:W-:Y:S01]  /*0070*/  PLOP3.LUT P1, PT, PT, PT, PT, 0x8, 0x80 ;  /* 0x000000000080781c */ /* 0x000fe20003f2e170 */
[----:B------:R-:W-:-:S02]  /*0080*/  IMAD.U32 R9, RZ, RZ, UR4 ;  /* 0x00000004ff097e24 */ /* 0x000fc4000f8e00ff */
[----:B-1----:R-:W-:Y:S02]  /*0090*/  IMAD.U32 R6, RZ, RZ, UR5 ;  /* 0x00000005ff067e24 */ /* 0x002fe4000f8e00ff */
[----:B0-----:R-:W-:Y:S02]  /*00a0*/  IMAD R0, R3, UR6, R0 ;  /* 0x0000000603007c24 */ /* 0x001fe4000f8e0200 */
[----:B------:R-:W-:-:S03]  /*00b0*/  VIADD R3, R9, 0x34 ;  /* 0x0000003409037836 */ /* 0x000fc60000000000 */
[----:B------:R-:W-:Y:S02]  /*00c0*/  ISETP.GT.U32.AND P0, PT, R0, 0x9, PT ;  /* 0x000000090000780c */ /* 0x000fe40003f04070 */
[----:B------:R-:W-:-:S05]  /*00d0*/  LEA R3, R6, R3, 0x18 ;  /* 0x0000000306037211 */ /* 0x000fca00078ec0ff */
[----:B------:R-:W-:-:S06]  /*00e0*/  IMAD R2, R0, 0x4, R3 ;  /* 0x0000000400027824 */ /* 0x000fcc00078e0203 */
[----:B------:R-:W-:Y:S05]  /*00f0*/  @P0 BRA `(.L_x_1) ;  /* 0x0000000000300947 */ /* 0x000fea0003800000 */
[----:B------:R-:W-:Y:S02]  /*0100*/  ISETP.GT.U32.AND P0, PT, R0, 0x2, PT ;  /* 0x000000020000780c */ /* 0x000fe40003f04070 */
[----:B------:R-:W-:-:S05]  /*0110*/  LEA R5, R6, R9, 0x18 ;  /* 0x0000000906057211 */ /* 0x000fca00078ec0ff */
[----:B------:R-:W-:-:S05]  /*0120*/  IMAD R5, R0, 0x4, R5 ;  /* 0x0000000400057824 */ /* 0x000fca00078e0205 */
[----:B------:R0:W-:Y:S01]  /*0130*/  STS [R5], RZ ;  /* 0x000000ff05007388 */ /* 0x0001e20000000800 */
[----:B------:R-:W-:Y:S01]  /*0140*/  @!P0 VIADD R7, R9, 0x28 ;  /* 0x0000002809078836 */ /* 0x000fe20000000000 */
[----:B------:R-:W-:Y:S01]  /*0150*/  @!P0 PLOP3.LUT P1, PT, PT, PT, PT, 0x80, 0x8 ;  /* 0x000000000008881c */ /* 0x000fe20003f2f070 */
[----:B------:R-:W-:Y:S02]  /*0160*/  @!P0 IMAD.MOV.U32 R4, RZ, RZ, 0x7f800000 ;  /* 0x7f800000ff048424 */ /* 0x000fe400078e00ff */
[----:B------:R-:W-:Y:S01]  /*0170*/  @!P0 IMAD.MOV.U32 R11, RZ, RZ, -0x1 ;  /* 0xffffffffff0b8424 */ /* 0x000fe200078e00ff */
[----:B------:R-:W-:-:S05]  /*0180*/  @!P0 LEA R7, R6, R7, 0x18 ;  /* 0x0000000706078211 */ /* 0x000fca00078ec0ff */
[----:B------:R-:W-:-:S05]  /*0190*/  @!P0 IMAD R7, R0, 0x4, R7 ;  /* 0x0000000400078824 */ /* 0x000fca00078e0207 */
[----:B------:R0:W-:Y:S04]  /*01a0*/  @!P0 STS [R7], R4 ;  /* 0x0000000407008388 */ /* 0x0001e80000000800 */
[----:B------:R0:W-:Y:S02]  /*01b0*/  @!P0 STS [R2], R11 ;  /* 0x0000000b02008388 */ /* 0x0001e40000000800 */
.L_x_1:
[----:B------:R-:W-:Y:S05]  /*01c0*/  BSYNC.RECONVERGENT B0 ;  /* 0x0000000000007941 */ /* 0x000fea0003800200 */
.L_x_0:
[----:B------:R-:W1:Y:S01]  /*01d0*/  LDCU UR4, c[0x0][0x390] ;  /* 0x00007200ff0477ac */ /* 0x000e620008000800 */
[----:B------:R-:W-:Y:S01]  /*01e0*/  BSSY.RECONVERGENT B1, `(.L_x_2) ;  /* 0x0000052000017945 */ /* 0x000fe20003800200 */
[----:B------:R-:W2:Y:S01]  /*01f0*/  LDCU.64 UR8, c[0x0][0x358] ;  /* 0x00006b00ff0877ac */ /* 0x000ea20008000a00 */
[----:B------:R-:W-:Y:S01]  /*0200*/  BAR.SYNC.DEFER_BLOCKING 0x0 ;  /* 0x0000000000007b1d */ /* 0x000fe20000010000 */
[----:B-1----:R-:W-:-:S13]  /*0210*/  ISETP.GE.AND P0, PT, R0, UR4, PT ;  /* 0x0000000400007c0c */ /* 0x002fda000bf06270 */
[----:B--2---:R-:W-:Y:S05]  /*0220*/  @P0 BRA `(.L_x_3) ;  /* 0x0000000400340947 */ /* 0x004fea0003800000 */
[C---:B------:R-:W-:Y:S01]  /*0230*/  LEA R13, R6.reuse, R9, 0x18 ;  /* 0x00000009060d7211 */ /* 0x040fe200078ec0ff */
[----:B0-----:R-:W0:Y:S01]  /*0240*/  LDC R4, c[0x0][0x364] ;  /* 0x0000d900ff047b82 */ /* 0x001e220000000800 */
[----:B------:R-:W-:Y:S02]  /*0250*/  VIADD R5, R9, 0x28 ;  /* 0x0000002809057836 */ /* 0x000fe40000000000 */
[----:B------:R-:W-:Y:S02]  /*0260*/  IMAD.MOV.U32 R7, RZ, RZ, R0 ;  /* 0x000000ffff077224 */ /* 0x000fe400078e0000 */
[----:B------:R-:W1:Y:S01]  /*0270*/  LDS R13, [R13+0x28] ;  /* 0x000028000d0d7984 */ /* 0x000e620000000800 */
[----:B------:R-:W-:Y:S01]  /*0280*/  LEA R5, R6, R5, 0x18 ;  /* 0x0000000506057211 */ /* 0x000fe200078ec0ff */
[----:B01----:R-:W-:-:S07]  /*0290*/  IMAD R4, R4, UR6, RZ ;  /* 0x0000000604047c24 */ /* 0x003fce000f8e02ff */
.L_x_11:
[----:B0-----:R-:W0:Y:S01]  /*02a0*/  LDC.64 R8, c[0x0][0x380] ;  /* 0x0000e000ff087b82 */ /* 0x001e220000000a00 */
[----:B------:R-:W1:Y:S07]  /*02b0*/  LDCU UR4, c[0x0][0x390] ;  /* 0x00007200ff0477ac */ /* 0x000e6e0008000800 */
[----:B------:R-:W2:Y:S01]  /*02c0*/  LDC.64 R10, c[0x0][0x388] ;  /* 0x0000e200ff0a7b82 */ /* 0x000ea20000000a00 */
[----:B0-----:R-:W-:-:S06]  /*02d0*/  IMAD.WIDE.U32 R8, R7, 0x8, R8 ;  /* 0x0000000807087825 */ /* 0x001fcc00078e0008 */
[----:B------:R-:W3:Y:S01]  /*02e0*/  LDG.E R8, desc[UR8][R8.64] ;  /* 0x0000000808087981 */ /* 0x000ee2000c1e1900 */
[----:B--2---:R-:W-:-:S05]  /*02f0*/  IMAD.WIDE.U32 R10, R7, 0x4, R10 ;  /* 0x00000004070a7825 */ /* 0x004fca00078e000a */
[----:B-----5:R0:W5:Y:S01]  /*0300*/  LDG.E R19, desc[UR8][R10.64] ;  /* 0x000000080a137981 */ /* 0x020162000c1e1900 */
[----:B------:R-:W-:Y:S01]  /*0310*/  IMAD.IADD R7, R4, 0x1, R7 ;  /* 0x0000000104077824 */ /* 0x000fe200078e0207 */
[----:B------:R-:W-:Y:S04]  /*0320*/  BSSY.RECONVERGENT B0, `(.L_x_4) ;  /* 0x000003c000007945 */ /* 0x000fe80003800200 */
[----:B------:R-:W-:Y:S01]  /*0330*/  BSSY.RELIABLE B2, `(.L_x_5) ;  /* 0x000001a000027945 */ /* 0x000fe20003800100 */
[----:B------:R-:W-:Y:S01]  /*0340*/  PLOP3.LUT P0, PT, PT, PT, PT, 0x80, 0x8 ;  /* 0x000000000008781c */ /* 0x000fe20003f0f070 */
[----:B------:R-:W-:Y:S01]  /*0350*/  IMAD.MOV.U32 R12, RZ, RZ, RZ ;  /* 0x000000ffff0c7224 */ /* 0x000fe200078e00ff */
[----:B-1----:R-:W-:Y:S01]  /*0360*/  ISETP.GE.AND P2, PT, R7, UR4, PT ;  /* 0x0000000407007c0c */ /* 0x002fe2000bf46270 */
[----:B------:R-:W-:Y:S01]  /*0370*/  IMAD.MOV.U32 R15, RZ, RZ, R5 ;  /* 0x000000ffff0f7224 */ /* 0x000fe200078e0005 */
[----:B---3--:R-:W-:-:S13]  /*0380*/  FSETP.GEU.AND P3, PT, R8, R13, PT ;  /* 0x0000000d0800720b */ /* 0x008fda0003f6e000 */
[----:B0-----:R-:W-:Y:S05]  /*0390*/  @!P3 BRA `(.L_x_6) ;  /* 0x00000000004cb947 */ /* 0x001fea0003800000 */
[----:B------:R-:W0:Y:S01]  /*03a0*/  S2UR UR5, SR_CgaCtaId ;  /* 0x00000000000579c3 */ /* 0x000e220000008800 */
[----:B------:R-:W-:Y:S01]  /*03b0*/  UMOV UR4, 0x400 ;  /* 0x0000040000047882 */ /* 0x000fe20000000000 */
[----:B------:R-:W-:Y:S02]  /*03c0*/  IMAD.MOV.U32 R12, RZ, RZ, 0x1 ;  /* 0x00000001ff0c7424 */ /* 0x000fe400078e00ff */
[----:B------:R-:W-:-:S04]  /*03d0*/  IMAD.U32 R9, RZ, RZ, UR4 ;  /* 0x00000004ff097e24 */ /* 0x000fc8000f8e00ff */
[----:B------:R-:W-:Y:S02]  /*03e0*/  VIADD R11, R9, 0x28 ;  /* 0x00000028090b7836 */ /* 0x000fe40000000000 */
[----:B0-----:R-:W-:-:S05]  /*03f0*/  IMAD.U32 R6, RZ, RZ, UR5 ;  /* 0x00000005ff067e24 */ /* 0x001fca000f8e00ff */
[----:B------:R-:W-:-:S05]  /*0400*/  LEA R10, R6, R9, 0x18 ;  /* 0x00000009060a7211 */ /* 0x000fca00078ec0ff */
[----:B------:R-:W0:Y:S02]  /*0410*/  LDS R5, [R10+0x2c] ;  /* 0x00002c000a057984 */ /* 0x000e240000000800 */
[----:B0-----:R-:W-:Y:S02]  /*0420*/  FSETP.GEU.AND P3, PT, R8, R5, PT ;  /* 0x000000050800720b */ /* 0x001fe40003f6e000 */
[----:B------:R-:W-:-:S05]  /*0430*/  LEA R5, R6, R11, 0x18 ;  /* 0x0000000b06057211 */ /* 0x000fca00078ec0ff */
[----:B------:R-:W-:-:S06]  /*0440*/  VIADD R15, R5, 0x4 ;  /* 0x00000004050f7836 */ /* 0x000fcc0000000000 */
[----:B------:R-:W-:Y:S05]  /*0450*/  @!P3 BRA `(.L_x_6) ;  /* 0x00000000001cb947 */ /* 0x000fea0003800000 */
[----:B------:R-:W0:Y:S02]  /*0460*/  LDS R11, [R10+0x30] ;  /* 0x000030000a0b7984 */ /* 0x000e240000000800 */
[----:B0-----:R-:W-:-:S13]  /*0470*/  FSETP.GEU.AND P0, PT, R8, R11, PT ;  /* 0x0000000b0800720b */ /* 0x001fda0003f0e000 */
[----:B------:R-:W-:Y:S05]  /*0480*/  @P0 BREAK.RELIABLE B2 ;  /* 0x0000000000020942 */ /* 0x000fea0003800100 */
[----:B------:R-:W-:Y:S05]  /*0490*/  @P0 BRA `(.L_x_7) ;  /* 0x0000000000900947 */ /* 0x000fea0003800000 */
[----:B------:R-:W-:Y:S01]  /*04a0*/  PLOP3.LUT P0, PT, PT, PT, PT, 0x8, 0x80 ;  /* 0x000000000080781c */ /* 0x000fe20003f0e170 */
[----:B------:R-:W-:Y:S02]  /*04b0*/  VIADD R15, R5, 0x8 ;  /* 0x00000008050f7836 */ /* 0x000fe40000000000 */
[----:B------:R-:W-:-:S10]  /*04c0*/  IMAD.MOV.U32 R12, RZ, RZ, 0x2 ;  /* 0x00000002ff0c7424 */ /* 0x000fd400078e00ff */
.L_x_6:
[----:B------:R-:W-:Y:S05]  /*04d0*/  BSYNC.RELIABLE B2 ;  /* 0x0000000000027941 */ /* 0x000fea0003800100 */
.L_x_5:
[----:B------:R-:W-:Y:S04]  /*04e0*/  BSSY.RECONVERGENT B2, `(.L_x_8) ;  /* 0x0000016000027945 */ /* 0x000fe80003800200 */
[----:B------:R-:W-:Y:S05]  /*04f0*/  @!P0 BRA `(.L_x_9) ;  /* 0x0000000000508947 */ /* 0x000fea0003800000 */
[----:B------:R-:W0:Y:S01]  /*0500*/  S2UR UR5, SR_CgaCtaId ;  /* 0x00000000000579c3 */ /* 0x000e220000008800 */
[----:B------:R-:W-:Y:S01]  /*0510*/  UMOV UR4, 0x400 ;  /* 0x0000040000047882 */ /* 0x000fe20000000000 */
[----:B------:R-:W-:Y:S01]  /*0520*/  VIADD R6, R3, 0x8 ;  /* 0x0000000803067836 */ /* 0x000fe20000000000 */
[----:B------:R-:W-:Y:S01]  /*0530*/  UIADD3 UR4, UPT, UPT, UR4, 0x28, URZ ;  /* 0x0000002804047890 */ /* 0x000fe2000fffe0ff */
[----:B------:R-:W-:-:S03]  /*0540*/  IMAD.MOV.U32 R10, RZ, RZ, RZ ;  /* 0x000000ffff0a7224 */ /* 0x000fc600078e00ff */
[----:B0-----:R-:W-:-:S06]  /*0550*/  ULEA UR4, UR5, UR4, 0x18 ;  /* 0x0000000405047291 */ /* 0x001fcc000f8ec0ff */
[----:B------:R-:W-:-:S04]  /*0560*/  IMAD.U32 R5, RZ, RZ, UR4 ;  /* 0x00000004ff057e24 */ /* 0x000fc8000f8e00ff */
[----:B------:R-:W-:-:S07]  /*0570*/  VIADD R9, R5, 0x8 ;  /* 0x0000000805097836 */ /* 0x000fce0000000000 */
.L_x_10:
[----:B------:R-:W0:Y:S01]  /*0580*/  LDS R14, [R9+-0x4] ;  /* 0xfffffc00090e7984 */ /* 0x000e220000000800 */
[----:B------:R-:W-:Y:S02]  /*0590*/  VIADD R11, R10, 0x1 ;  /* 0x000000010a0b7836 */ /* 0x000fe40000000000 */
[----:B------:R-:W-:Y:S02]  /*05a0*/  VIADD R13, R6, 0xfffffffc ;  /* 0xfffffffc060d7836 */ /* 0x000fe40000000000 */
[----:B------:R-:W-:Y:S01]  /*05b0*/  VIADD R10, R10, 0xffffffff ;  /* 0xffffffff0a0a7836 */ /* 0x000fe20000000000 */
[----:B------:R-:W-:Y:S01]  /*05c0*/  ISETP.GT.U32.AND P0, PT, R11, R12, PT ;  /* 0x0000000c0b00720c */ /* 0x000fe20003f04070 */
[----:B------:R-:W-:Y:S01]  /*05d0*/  VIADD R11, R9, 0xfffffffc ;  /* 0xfffffffc090b7836 */ /* 0x000fe20000000000 */
[----:B0-----:R0:W-:Y:S04]  /*05e0*/  STS [R9], R14 ;  /* 0x0000000e09007388 */ /* 0x0011e80000000800 */
[----:B------:R-:W1:Y:S01]  /*05f0*/  LDS R17, [R6+-0x4] ;  /* 0xfffffc0006117984 */ /* 0x000e620000000800 */
[----:B0-----:R-:W-:-:S03]  /*0600*/  IMAD.MOV.U32 R9, RZ, RZ, R11 ;  /* 0x000000ffff097224 */ /* 0x001fc600078e000b */
[----:B-1----:R0:W-:Y:S02]  /*0610*/  STS [R6], R17 ;  /* 0x0000001106007388 */ /* 0x0021e40000000800 */
[----:B0-----:R-:W-:Y:S01]  /*0620*/  IMAD.MOV.U32 R6, RZ, RZ, R13 ;  /* 0x000000ffff067224 */ /* 0x001fe200078e000d */
[----:B------:R-:W-:Y:S06]  /*0630*/  @P0 BRA `(.L_x_10) ;  /* 0xfffffffc00d00947 */ /* 0x000fec000383ffff */
.L_x_9:
[----:B------:R-:W-:Y:S05]  /*0640*/  BSYNC.RECONVERGENT B2 ;  /* 0x0000000000027941 */ /* 0x000fea0003800200 */
.L_x_8:
[----:B------:R-:W0:Y:S01]  /*0650*/  S2UR UR5, SR_CgaCtaId ;  /* 0x00000000000579c3 */ /* 0x000e220000008800 */
[----:B------:R-:W-:Y:S01]  /*0660*/  UMOV UR4, 0x400 ;  /* 0x0000040000047882 */ /* 0x000fe20000000000 */
[----:B------:R-:W-:Y:S01]  /*0670*/  IMAD R12, R12, 0x4, R3 ;  /* 0x000000040c0c7824 */ /* 0x000fe200078e0203 */
[----:B------:R1:W-:Y:S01]  /*0680*/  STS [R15], R8 ;  /* 0x000000080f007388 */ /* 0x0003e20000000800 */
[----:B------:R-:W-:-:S03]  /*0690*/  IMAD.U32 R9, RZ, RZ, UR4 ;  /* 0x00000004ff097e24 */ /* 0x000fc6000f8e00ff */
[----:B-----5:R1:W-:Y:S01]  /*06a0*/  STS [R12], R19 ;  /* 0x000000130c007388 */ /* 0x0203e20000000800 */
[----:B0-----:R-:W-:-:S05]  /*06b0*/  IMAD.U32 R6, RZ, RZ, UR5 ;  /* 0x00000005ff067e24 */ /* 0x001fca000f8e00ff */
[----:B------:R-:W-:-:S06]  /*06c0*/  LEA R13, R6, R9, 0x18 ;  /* 0x00000009060d7211 */ /* 0x000fcc00078ec0ff */
[----:B-1----:R-:W0:Y:S02]  /*06d0*/  LDS R13, [R13+0x28] ;  /* 0x000028000d0d7984 */ /* 0x002e240000000800 */
.L_x_7:
[----:B------:R-:W-:Y:S05]  /*06e0*/  BSYNC.RECONVERGENT B0 ;  /* 0x0000000000007941 */ /* 0x000fea0003800200 */
.L_x_4:
[----:B------:R-:W-:Y:S05]  /*06f0*/  @!P2 BRA `(.L_x_11) ;  /* 0xfffffff800e8a947 */ /* 0x000fea000383ffff */
.L_x_3:
[----:B------:R-:W-:Y:S05]  /*0700*/  BSYNC.RECONVERGENT B1 ;  /* 0x0000000000017941 */ /* 0x000fea0003800200 */
.L_x_2:
[----:B------:R-:W-:Y:S05]  /*0710*/  WARPSYNC.ALL ;  /* 0x0000000000007948 */ /* 0x000fea0003800000 */
[----:B------:R-:W-:Y:S01]  /*0720*/  BAR.SYNC.DEFER_BLOCKING 0x0 ;  /* 0x0000000000007b1d */ /* 0x000fe20000010000 */
[----:B------:R-:W-:-:S05]  /*0730*/  ISETP.NE.AND P0, PT, R0, RZ, PT ;  /* 0x000000ff0000720c */ /* 0x000fca0003f05270 */
[----:B------:R-:W-:Y:S04]  /*0740*/  BSSY.RECONVERGENT B0, `(.L_x_12) ;  /* 0x0000006000007945 */ /* 0x000fe80003800200 */
[----:B------:R-:W-:Y:S05]  /*0750*/  @!P1 BRA `(.L_x_13) ;  /* 0x0000000000109947 */ /* 0x000fea0003800000 */
[----:B0-----:R-:W0:Y:S01]  /*0760*/  LDS R2, [R2] ;  /* 0x0000000002027984 */ /* 0x001e220000000800 */
[----:B------:R-:W-:-:S05]  /*0770*/  LEA R3, R6, R9, 0x18 ;  /* 0x0000000906037211 */ /* 0x000fca00078ec0ff */
[----:B0-----:R-:W-:-:S05]  /*0780*/  IMAD R0, R2, 0x4, R3 ;  /* 0x0000000402007824 */ /* 0x001fca00078e0203 */
[----:B------:R1:W-:Y:S02]  /*0790*/  ATOMS.POPC.INC.32 RZ, [R0+URZ] ;  /* 0x0000000000ff7f8c */ /* 0x0003e4000d8000ff */
.L_x_13:
[----:B------:R-:W-:Y:S05]  /*07a0*/  BSYNC.RECONVERGENT B0 ;  /* 0x0000000000007941 */ /* 0x000fea0003800200 */
.L_x_12:
[----:B------:R-:W-:Y:S06]  /*07b0*/  BAR.SYNC.DEFER_BLOCKING 0x0 ;  /* 0x0000000000007b1d */ /* 0x000fec0000010000 */
[----:B------:R-:W-:Y:S05]  /*07c0*/  @P0 EXIT ;  /* 0x000000000000094d */ /* 0x000fea0003800000 */
[----:B------:R-:W-:-:S05]  /*07d0*/  LEA R12, R6, R9, 0x18 ;  /* 0x00000009060c7211 */ /* 0x000fca00078ec0ff */
[----:B0-----:R-:W0:Y:S04]  /*07e0*/  LDS.128 R8, [R12] ;  /* 0x000000000c087984 */ /* 0x001e280000000c00 */
[----:B------:R-:W2:Y:S04]  /*07f0*/  LDS.128 R4, [R12+0x10] ;  /* 0x000010000c047984 */ /* 0x000ea80000000c00 */
[----:B------:R-:W3:Y:S01]  /*0800*/  LDS.64 R2, [R12+0x20] ;  /* 0x000020000c027984 */ /* 0x000ee20000000a00 */
[----:B0-----:R-:W-:-:S04]  /*0810*/  VIMNMX R8, PT, PT, RZ, R8, !PT ;  /* 0x00000008ff087248 */ /* 0x001fc80007fe0100 */
[----:B------:R-:W-:Y:S02]  /*0820*/  VIMNMX R13, PT, PT, R8, R9, !PT ;  /* 0x00000009080d7248 */ /* 0x000fe40007fe0100 */
[----:B------:R-:W-:Y:S02]  /*0830*/  ISETP.GT.AND P0, PT, R9, R8, PT ;  /* 0x000000080900720c */ /* 0x000fe40003f04270 */
[----:B------:R-:W-:Y:S02]  /*0840*/  VIMNMX R8, PT, PT, R13, R10, !PT ;  /* 0x0000000a0d087248 */ /* 0x000fe40007fe0100 */
[----:B------:R-:W-:Y:S02]  /*0850*/  ISETP.GT.AND P1, PT, R10, R13, PT ;  /* 0x0000000d0a00720c */ /* 0x000fe40003f24270 */
[----:B-1----:R-:W-:Y:S02]  /*0860*/  SEL R0, RZ, 0x1, !P0 ;  /* 0x00000001ff007807 */ /* 0x002fe40004000000 */
[----:B------:R-:W-:-:S02]  /*0870*/  VIMNMX R9, PT, PT, R8, R11, !PT ;  /* 0x0000000b08097248 */ /* 0x000fc40007fe0100 */
[----:B------:R-:W-:Y:S02]  /*0880*/  ISETP.GT.AND P0, PT, R11, R8, PT ;  /* 0x000000080b00720c */ /* 0x000fe40003f04270 */
[----:B------:R-:W-:Y:S02]  /*0890*/  SEL R0, R0, 0x2, !P1 ;  /* 0x0000000200007807 */ /* 0x000fe40004800000 */
[----:B--2---:R-:W-:Y:S02]  /*08a0*/  VIMNMX R8, PT, PT, R9, R4, !PT ;  /* 0x0000000409087248 */ /* 0x004fe40007fe0100 */
[----:B------:R-:W-:Y:S02]  /*08b0*/  ISETP.GT.AND P1, PT, R4, R9, PT ;  /* 0x000000090400720c */ /* 0x000fe40003f24270 */
[----:B------:R-:W-:Y:S02]  /*08c0*/  SEL R0, R0, 0x3, !P0 ;  /* 0x0000000300007807 */ /* 0x000fe40004000000 */
[----:B------:R-:W-:-:S02]  /*08d0*/  VIMNMX R9, PT, PT, R8, R5, !PT ;  /* 0x0000000508097248 */ /* 0x000fc40007fe0100 */
[----:B------:R-:W-:Y:S02]  /*08e0*/  ISETP.GT.AND P0, PT, R5, R8, PT ;  /* 0x000000080500720c */ /* 0x000fe40003f04270 */
[----:B------:R-:W-:Y:S01]  /*08f0*/  SEL R0, R0, 0x4, !P1 ;  /* 0x0000000400007807 */ /* 0x000fe20004800000 */
[----:B------:R-:W0:Y:S01]  /*0900*/  LDC.64 R4, c[0x0][0x398] ;  /* 0x0000e600ff047b82 */ /* 0x000e220000000a00 */
[----:B------:R-:W-:Y:S02]  /*0910*/  VIMNMX R8, PT, PT, R9, R6, !PT ;  /* 0x0000000609087248 */ /* 0x000fe40007fe0100 */
[----:B------:R-:W-:Y:S02]  /*0920*/  ISETP.GT.AND P1, PT, R6, R9, PT ;  /* 0x000000090600720c */ /* 0x000fe40003f24270 */
[----:B------:R-:W-:Y:S02]  /*0930*/  SEL R0, R0, 0x5, !P0 ;  /* 0x0000000500007807 */ /* 0x000fe40004000000 */
[----:B------:R-:W-:-:S02]  /*0940*/  VIMNMX R9, PT, PT, R8, R7, !PT ;  /* 0x0000000708097248 */ /* 0x000fc40007fe0100 */
[----:B------:R-:W-:Y:S02]  /*0950*/  ISETP.GT.AND P0, PT, R7, R8, PT ;  /* 0x000000080700720c */ /* 0x000fe40003f04270 */
[----:B------:R-:W-:Y:S02]  /*0960*/  SEL R0, R0, 0x6, !P1 ;  /* 0x0000000600007807 */ /* 0x000fe40004800000 */
[----:B---3--:R-:W-:Y:S02]  /*0970*/  ISETP.GT.AND P1, PT, R2, R9, PT ;  /* 0x000000090200720c */ /* 0x008fe40003f24270 */
[----:B------:R-:W-:Y:S02]  /*0980*/  VIMNMX R2, PT, PT, R9, R2, !PT ;  /* 0x0000000209027248 */ /* 0x000fe40007fe0100 */
[----:B------:R-:W-:Y:S02]  /*0990*/  SEL R0, R0, 0x7, !P0 ;  /* 0x0000000700007807 */ /* 0x000fe40004000000 */
[----:B------:R-:W-:-:S02]  /*09a0*/  ISETP.GT.AND P0, PT, R3, R2, PT ;  /* 0x000000020300720c */ /* 0x000fc40003f04270 */
[----:B------:R-:W-:-:S04]  /*09b0*/  SEL R0, R0, 0x8, !P1 ;  /* 0x0000000800007807 */ /* 0x000fc80004800000 */
[----:B------:R-:W-:-:S05]  /*09c0*/  SEL R3, R0, 0x9, !P0 ;  /* 0x0000000900037807 */ /* 0x000fca0004000000 */
[----:B0-----:R-:W-:Y:S01]  /*09d0*/  STG.E desc[UR8][R4.64], R3 ;  /* 0x0000000304007986 */ /* 0x001fe2000c101908 */
[----:B------:R-:W-:Y:S05]  /*09e0*/  EXIT ;  /* 0x000000000000794d */ /* 0x000fea0003800000 */
.L_x_14:
[----:B------:R-:W-:-:S00]  /*09f0*/  BRA `(.L_x_14) ;  /* 0xfffffffc00fc7947 */ /* 0x000fc0000383ffff */
[----:B------:R-:W-:-:S00]  /*0a00*/  NOP ;  /* 0x0000000000007918 */ /* 0x000fc00000000000 */
[----:B------:R-:W-:-:S00]  /*0a10*/  NOP ;  /* 0x0000000000007918 */ /* 0x000fc00000000000 */
[----:B------:R-:W-:-:S00]  /*0a20*/  NOP ;  /* 0x0000000000007918 */ /* 0x000fc00000000000 */
[----:B------:R-:W-:-:S00]  /*0a30*/  NOP ;  /* 0x0000000000007918 */ /* 0x000fc00000000000 */
[----:B------:R-:W-:-:S00]  /*0a40*/  NOP ;  /* 0x0000000000007918 */ /* 0x000fc00000000000 */
[----:B------:R-:W-:-:S00]  /*0a50*/  NOP ;  /* 0x0000000000007918 */ /* 0x000fc00000000000 */
[----:B------:R-:W-:-:S00]  /*0a60*/  NOP ;  /* 0x0000000000007918 */ /* 0x000fc00000000000 */
[----:B------:R-:W-:-:S00]  /*0a70*/  NOP ;  /* 0x0000000000007918 */ /* 0x000fc00000000000 */
.L_x_28:


//--------------------- .text._Z16computeDistancesPfS_P13DistanceLabeli --------------------------
	.section	.text._Z16computeDistancesPfS_P13DistanceLabeli,"ax",@progbits
	.align	128
        .global         _Z16computeDistancesPfS_P13DistanceLabeli
        .type           _Z16computeDistancesPfS_P13DistanceLabeli,@function
        .size           _Z16computeDistancesPfS_P13DistanceLabeli,(.L_x_27 - _Z16computeDistancesPfS_P13DistanceLabeli)
        .other          _Z16computeDistancesPfS_P13DistanceLabeli,@"STO_CUDA_ENTRY STV_DEFAULT"
_Z16computeDistancesPfS_P13DistanceLabeli:
.text._Z16computeDistancesPfS_P13DistanceLabeli:
[----:B------:R-:W-:Y:S01]  /*0000*/  LDC R1, c[0x0][0x37c] ;  /* 0x0000df00ff017b82 */ /* 0x000fe20000000800 */
[----:B------:R-:W0:Y:S01]  /*0010*/  S2R R7, SR_TID.Y ;  /* 0x0000000000077919 */ /* 0x000e220000002200 */
[----:B------:R-:W1:Y:S06]  /*0020*/  LDCU UR8, c[0x0][0x360] ;  /* 0x00006c00ff0877ac */ /* 0x000e6c0008000800 */
[----:B------:R-:W0:Y:S01]  /*0030*/  S2UR UR5, SR_CTAID.Y ;  /* 0x00000000000579c3 */ /* 0x000e220000002600 */
[----:B------:R-:W-:Y:S01]  /*0040*/  BSSY.RECONVERGENT B0, `(.L_x_15) ;  /* 0x0000063000007945 */ /* 0x000fe20003800200 */
[----:B------:R-:W1:Y:S01]  /*0050*/  S2R R2, SR_TID.X ;  /* 0x0000000000027919 */ /* 0x000e620000002100 */
[----:B------:R-:W2:Y:S05]  /*0060*/  LDCU.64 UR6, c[0x0][0x358] ;  /* 0x00006b00ff0677ac */ /* 0x000eaa0008000a00 */
[----:B------:R-:W0:Y:S08]  /*0070*/  LDC R6, c[0x0][0x364] ;  /* 0x0000d900ff067b82 */ /* 0x000e300000000800 */
[----:B------:R-:W3:Y:S08]  /*0080*/  S2UR UR4, SR_CTAID.X ;  /* 0x00000000000479c3 */ /* 0x000ef00000002500 */
[----:B------:R-:W3:Y:S01]  /*0090*/  LDC R9, c[0x0][0x370] ;  /* 0x0000dc00ff097b82 */ /* 0x000ee20000000800 */
[----:B0-----:R-:W-:-:S02]  /*00a0*/  IMAD R0, R6, UR5, R7 ;  /* 0x0000000506007c24 */ /* 0x001fc4000f8e0207 */
[----:B-1----:R-:W-:-:S05]  /*00b0*/  IMAD R5, R7, UR8, R2 ;  /* 0x0000000807057c24 */ /* 0x002fca000f8e0202 */
[----:B------:R-:W-:Y:S01]  /*00c0*/  ISETP.GT.U32.AND P0, PT, R5, 0x30f, PT ;  /* 0x0000030f0500780c */ /* 0x000fe20003f04070 */
[----:B---3--:R-:W-:-:S04]  /*00d0*/  IMAD R9, R0, R9, UR4 ;  /* 0x0000000400097e24 */ /* 0x008fc8000f8e0209 */
[----:B------:R-:W-:-:S08]  /*00e0*/  IMAD R0, R9, UR8, R2 ;  /* 0x0000000809007c24 */ /* 0x000fd0000f8e0202 */
[----:B--2---:R-:W-:Y:S05]  /*00f0*/  @P0 BRA `(.L_x_16) ;  /* 0x00000004005c0947 */ /* 0x004fea0003800000 */
[----:B------:R-:W-:Y:S01]  /*0100*/  IMAD R4, R6, UR8, RZ ;  /* 0x0000000806047c24 */ /* 0x000fe2000f8e02ff */
[----:B------:R-:W-:Y:S03]  /*0110*/  BSSY.RECONVERGENT B1, `(.L_x_17) ;  /* 0x0000035000017945 */ /* 0x000fe60003800200 */
[----:B------:R-:W0:Y:S01]  /*0120*/  I2F.U32.RP R13, R4 ;  /* 0x00000004000d7306 */ /* 0x000e220000209000 */
[----:B------:R-:W-:Y:S02]  /*0130*/  IADD3 R10, PT, PT, R4, R5, RZ ;  /* 0x00000005040a7210 */ /* 0x000fe40007ffe0ff */
[----:B------:R-:W-:Y:S02]  /*0140*/  IADD3 R15, PT, PT, RZ, -R4, RZ ;  /* 0x80000004ff0f7210 */ /* 0x000fe40007ffe0ff */
[C---:B------:R-:W-:Y:S02]  /*0150*/  ISETP.GE.U32.AND P0, PT, R10.reuse, 0x310, PT ;  /* 0x000003100a00780c */ /* 0x040fe40003f06070 */
[----:B------:R-:W-:-:S02]  /*0160*/  VIMNMX.U32 R11, PT, PT, R10, 0x310, !PT ;  /* 0x000003100a0b7848 */ /* 0x000fc40007fe0000 */
[----:B------:R-:W-:Y:S02]  /*0170*/  SEL R12, RZ, 0x1, P0 ;  /* 0x00000001ff0c7807 */ /* 0x000fe40000000000 */
[----:B------:R-:W-:Y:S02]  /*0180*/  ISETP.NE.U32.AND P2, PT, R4, RZ, PT ;  /* 0x000000ff0400720c */ /* 0x000fe40003f45070 */
[----:B------:R-:W-:Y:S01]  /*0190*/  IADD3 R11, PT, PT, R11, -R10, -R12 ;  /* 0x8000000a0b0b7210 */ /* 0x000fe20007ffe80c */
[----:B0-----:R-:W0:Y:S02]  /*01a0*/  MUFU.RCP R13, R13 ;  /* 0x0000000d000d7308 */ /* 0x001e240000001000 */
[----:B0-----:R-:W-:-:S06]  /*01b0*/  IADD3 R8, PT, PT, R13, 0xffffffe, RZ ;  /* 0x0ffffffe0d087810 */ /* 0x001fcc0007ffe0ff */
[----:B------:R0:W1:Y:S02]  /*01c0*/  F2I.FTZ.U32.TRUNC.NTZ R9, R8 ;  /* 0x0000000800097305 */ /* 0x000064000021f000 */
[----:B0-----:R-:W-:Y:S02]  /*01d0*/  HFMA2 R8, -RZ, RZ, 0, 0 ;  /* 0x00000000ff087431 */ /* 0x001fe400000001ff */
[----:B-1----:R-:W-:-:S04]  /*01e0*/  IMAD R15, R15, R9, RZ ;  /* 0x000000090f0f7224 */ /* 0x002fc800078e02ff */
[----:B------:R-:W-:-:S06]  /*01f0*/  IMAD.HI.U32 R14, R9, R15, R8 ;  /* 0x0000000f090e7227 */ /* 0x000fcc00078e0008 */
[----:B------:R-:W-:-:S05]  /*0200*/  IMAD.HI.U32 R9, R14, R11, RZ ;  /* 0x0000000b0e097227 */ /* 0x000fca00078e00ff */
[----:B------:R-:W-:-:S05]  /*0210*/  IADD3 R8, PT, PT, -R9, RZ, RZ ;  /* 0x000000ff09087210 */ /* 0x000fca0007ffe1ff */
[----:B------:R-:W-:-:S05]  /*0220*/  IMAD R11, R4, R8, R11 ;  /* 0x00000008040b7224 */ /* 0x000fca00078e020b */
[----:B------:R-:W-:-:S13]  /*0230*/  ISETP.GE.U32.AND P0, PT, R11, R4, PT ;  /* 0x000000040b00720c */ /* 0x000fda0003f06070 */
[----:B------:R-:W-:Y:S02]  /*0240*/  @P0 IADD3 R11, PT, PT, -R4, R11, RZ ;  /* 0x0000000b040b0210 */ /* 0x000fe40007ffe1ff */
[----:B------:R-:W-:Y:S02]  /*0250*/  @P0 IADD3 R9, PT, PT, R9, 0x1, RZ ;  /* 0x0000000109090810 */ /* 0x000fe40007ffe0ff */
[----:B------:R-:W-:-:S13]  /*0260*/  ISETP.GE.U32.AND P1, PT, R11, R4, PT ;  /* 0x000000040b00720c */ /* 0x000fda0003f26070 */
[----:B------:R-:W-:Y:S02]  /*0270*/  @P1 IADD3 R9, PT, PT, R9, 0x1, RZ ;  /* 0x0000000109091810 */ /* 0x000fe40007ffe0ff */
[----:B------:R-:W-:-:S04]  /*0280*/  @!P2 LOP3.LUT R9, RZ, R4, RZ, 0x33, !PT ;  /* 0x00000004ff09a212 */ /* 0x000fc800078e33ff */
[----:B------:R-:W-:-:S04]  /*0290*/  IADD3 R9, PT, PT, R12, R9, RZ ;  /* 0x000000090c097210 */ /* 0x000fc80007ffe0ff */
[C---:B------:R-:W-:Y:S02]  /*02a0*/  LOP3.LUT R8, R9.reuse, 0x3, RZ, 0xc0, !PT ;  /* 0x0000000309087812 */ /* 0x040fe400078ec0ff */
[----:B------:R-:W-:Y:S02]  /*02b0*/  ISETP.GE.U32.AND P0, PT, R9, 0x3, PT ;  /* 0x000000030900780c */ /* 0x000fe40003f06070 */
[----:B------:R-:W-:-:S13]  /*02c0*/  ISETP.NE.AND P1, PT, R8, 0x3, PT ;  /* 0x000000030800780c */ /* 0x000fda0003f25270 */
[----:B------:R-:W-:Y:S05]  /*02d0*/  @!P1 BRA `(.L_x_18) ;  /* 0x0000000000609947 */ /* 0x000fea0003800000 */
[----:B------:R-:W0:Y:S01]  /*02e0*/  S2UR UR5, SR_CgaCtaId ;  /* 0x00000000000579c3 */ /* 0x000e220000008800 */
[----:B------:R-:W1:Y:S01]  /*02f0*/  LDCU.64 UR10, c[0x0][0x388] ;  /* 0x00007100ff0a77ac */ /* 0x000e620008000a00 */
[----:B------:R-:W-:Y:S02]  /*0300*/  MOV R3, RZ ;  /* 0x000000ff00037202 */ /* 0x000fe40000000f00 */
[----:B------:R-:W-:Y:S01]  /*0310*/  IADD3 R10, PT, PT, R9, 0x1, RZ ;  /* 0x00000001090a7810 */ /* 0x000fe20007ffe0ff */
[----:B------:R-:W-:Y:S01]  /*0320*/  UMOV UR4, 0x400 ;  /* 0x0000040000047882 */ /* 0x000fe20000000000 */
[----:B------:R-:W-:Y:S02]  /*0330*/  IMAD.WIDE.U32 R8, R7, UR8, R2 ;  /* 0x0000000807087c25 */ /* 0x000fe4000f8e0002 */
[----:B------:R-:W-:-:S05]  /*0340*/  LOP3.LUT R10, R10, 0x3, RZ, 0xc0, !PT ;  /* 0x000000030a0a7812 */ /* 0x000fca00078ec0ff */
[C---:B------:R-:W-:Y:S01]  /*0350*/  IMAD R7, R10.reuse, R6, R7 ;  /* 0x000000060a077224 */ /* 0x040fe200078e0207 */
[----:B------:R-:W-:Y:S02]  /*0360*/  IADD3 R10, PT, PT, -R10, RZ, RZ ;  /* 0x000000ff0a0a7210 */ /* 0x000fe40007ffe1ff */
[----:B-1----:R-:W-:-:S04]  /*0370*/  LEA R12, P1, R8, UR10, 0x2 ;  /* 0x0000000a080c7c11 */ /* 0x002fc8000f8210ff */
[----:B------:R-:W-:Y:S01]  /*0380*/  LEA.HI.X R3, R8, UR11, R9, 0x2, P1 ;  /* 0x0000000b08037c11 */ /* 0x000fe200088f1409 */
[----:B0-----:R-:W-:-:S06]  /*0390*/  ULEA UR4, UR5, UR4, 0x18 ;  /* 0x0000000405047291 */ /* 0x001fcc000f8ec0ff */
[----:B------:R-:W-:Y:S01]  /*03a0*/  LEA R11, R5, UR4, 0x2 ;  /* 0x00000004050b7c11 */ /* 0x000fe2000f8e10ff */
[----:B------:R-:W-:-:S07]  /*03b0*/  IMAD R5, R7, UR8, R2 ;  /* 0x0000000807057c24 */ /* 0x000fce000f8e0202 */
.L_x_19:
[----:B------:R-:W-:Y:S02]  /*03c0*/  MOV R6, R12 ;  /* 0x0000000c00067202 */ /* 0x000fe40000000f00 */
[----:B------:R-:W-:-:S05]  /*03d0*/  MOV R7, R3 ;  /* 0x0000000300077202 */ /* 0x000fca0000000f00 */
[----:B------:R-:W2:Y:S01]  /*03e0*/  LDG.E R8, desc[UR6][R6.64] ;  /* 0x0000000606087981 */ /* 0x000ea2000c1e1900 */
[----:B------:R-:W-:Y:S01]  /*03f0*/  IADD3 R10, PT, PT, R10, 0x1, RZ ;  /* 0x000000010a0a7810 */ /* 0x000fe20007ffe0ff */
[----:B------:R-:W-:-:S03]  /*0400*/  IMAD.WIDE.U32 R2, R4, 0x4, R6 ;  /* 0x0000000404027825 */ /* 0x000fc600078e0006 */
[----:B------:R-:W-:Y:S02]  /*0410*/  ISETP.NE.AND P1, PT, R10, RZ, PT ;  /* 0x000000ff0a00720c */ /* 0x000fe40003f25270 */
[----:B------:R-:W-:Y:S01]  /*0420*/  MOV R12, R2 ;  /* 0x00000002000c7202 */ /* 0x000fe20000000f00 */
[----:B--2---:R0:W-:Y:S02]  /*0430*/  STS [R11], R8 ;  /* 0x000000080b007388 */ /* 0x0041e40000000800 */
[----:B0-----:R-:W-:-:S08]  /*0440*/  LEA R11, R4, R11, 0x2 ;  /* 0x0000000b040b7211 */ /* 0x001fd000078e10ff */
[----:B------:R-:W-:Y:S05]  /*0450*/  @P1 BRA `(.L_x_19) ;  /* 0xfffffffc00d81947 */ /* 0x000fea000383ffff */
.L_x_18:
[----:B------:R-:W-:Y:S05]  /*0460*/  BSYNC.RECONVERGENT B1 ;  /* 0x0000000000017941 */ /* 0x000fea0003800200 */
.L_x_17:
[----:B------:R-:W-:Y:S05]  /*0470*/  @!P0 BRA `(.L_x_16) ;  /* 0x00000000007c8947 */ /* 0x000fea0003800000 */
[----:B------:R-:W0:Y:S01]  /*0480*/  S2UR UR5, SR_CgaCtaId ;  /* 0x00000000000579c3 */ /* 0x000e220000008800 */
[----:B------:R-:W-:Y:S01]  /*0490*/  UMOV UR4, 0x400 ;  /* 0x0000040000047882 */ /* 0x000fe20000000000 */
[CC--:B------:R-:W-:Y:S01]  /*04a0*/  LEA R15, R4.reuse, R5.reuse, 0x1 ;  /* 0x00000005040f7211 */ /* 0x0c0fe200078e08ff */
[C---:B------:R-:W-:Y:S01]  /*04b0*/  IMAD R17, R4.reuse, 0x3, R5 ;  /* 0x0000000304117824 */ /* 0x040fe200078e0205 */
[----:B------:R-:W-:-:S04]  /*04c0*/  IADD3 R19, PT, PT, R4, R5, RZ ;  /* 0x0000000504137210 */ /* 0x000fc80007ffe0ff */
[----:B------:R-:W1:Y:S01]  /*04d0*/  LDC.64 R2, c[0x0][0x388] ;  /* 0x0000e200ff027b82 */ /* 0x000e620000000a00 */
[----:B0-----:R-:W-:-:S06]  /*04e0*/  ULEA UR4, UR5, UR4, 0x18 ;  /* 0x0000000405047291 */ /* 0x001fcc000f8ec0ff */
[----:B------:R-:W-:-:S07]  /*04f0*/  LEA R21, R5, UR4, 0x2 ;  /* 0x0000000405157c11 */ /* 0x000fce000f8e10ff */
.L_x_20:
[----:B-1----:R-:W-:-:S04]  /*0500*/  IMAD.WIDE.U32 R8, R5, 0x4, R2 ;  /* 0x0000000405087825 */ /* 0x002fc800078e0002 */
[--C-:B--2---:R-:W-:Y:S02]  /*0510*/  IMAD.WIDE.U32 R10, R19, 0x4, R2.reuse ;  /* 0x00000004130a7825 */ /* 0x104fe400078e0002 */
[----:B------:R-:W2:Y:S02]  /*0520*/  LDG.E R8, desc[UR6][R8.64] ;  /* 0x0000000608087981 */ /* 0x000ea4000c1e1900 */
[--C-:B------:R-:W-:Y:S02]  /*0530*/  IMAD.WIDE.U32 R12, R15, 0x4, R2.reuse ;  /* 0x000000040f0c7825 */ /* 0x100fe400078e0002 */
[----:B------:R-:W3:Y:S02]  /*0540*/  LDG.E R10, desc[UR6][R10.64] ;  /* 0x000000060a0a7981 */ /* 0x000ee4000c1e1900 */
[----:B------:R-:W-:Y:S02]  /*0550*/  IMAD.WIDE.U32 R6, R17, 0x4, R2 ;  /* 0x0000000411067825 */ /* 0x000fe400078e0002 */
[----:B------:R-:W4:Y:S04]  /*0560*/  LDG.E R12, desc[UR6][R12.64] ;  /* 0x000000060c0c7981 */ /* 0x000f28000c1e1900 */
[----:B------:R-:W5:Y:S01]  /*0570*/  LDG.E R6, desc[UR6][R6.64] ;  /* 0x0000000606067981 */ /* 0x000f62000c1e1900 */
[CC--:B------:R-:W-:Y:S01]  /*0580*/  LEA R23, R4.reuse, R21.reuse, 0x2 ;  /* 0x0000001504177211 */ /* 0x0c0fe200078e10ff */
[C---:B------:R-:W-:Y:S01]  /*0590*/  IMAD R27, R4.reuse, 0xc, R21 ;  /* 0x0000000c041b7824 */ /* 0x040fe200078e0215 */
[----:B------:R-:W-:-:S02]  /*05a0*/  LEA R25, R4, R21, 0x3 ;  /* 0x0000001504197211 */ /* 0x000fc400078e18ff */
[----:B------:R-:W-:-:S04]  /*05b0*/  IADD3 R5, PT, PT, R4, R5, R4 ;  /* 0x0000000504057210 */ /* 0x000fc80007ffe004 */
[----:B------:R-:W-:-:S04]  /*05c0*/  IADD3 R5, PT, PT, R4, R5, R4 ;  /* 0x0000000504057210 */ /* 0x000fc80007ffe004 */
[----:B------:R-:W-:Y:S02]  /*05d0*/  ISETP.GE.U32.AND P0, PT, R5, 0x310, PT ;  /* 0x000003100500780c */ /* 0x000fe40003f06070 */
[C---:B------:R-:W-:Y:S02]  /*05e0*/  LEA R15, R4.reuse, R15, 0x2 ;  /* 0x0000000f040f7211 */ /* 0x040fe400078e10ff */
[C---:B------:R-:W-:Y:S02]  /*05f0*/  LEA R17, R4.reuse, R17, 0x2 ;  /* 0x0000001104117211 */ /* 0x040fe400078e10ff */
[C---:B------:R-:W-:Y:S01]  /*0600*/  LEA R19, R4.reuse, R19, 0x2 ;  /* 0x0000001304137211 */ /* 0x040fe200078e10ff */
[----:B--2---:R0:W-:Y:S04]  /*0610*/  STS [R21], R8 ;  /* 0x0000000815007388 */ /* 0x0041e80000000800 */
[----:B---3--:R2:W-:Y:S04]  /*0620*/  STS [R23], R10 ;  /* 0x0000000a17007388 */ /* 0x0085e80000000800 */
[----:B----4-:R2:W-:Y:S04]  /*0630*/  STS [R25], R12 ;  /* 0x0000000c19007388 */ /* 0x0105e80000000800 */
[----:B-----5:R2:W-:Y:S01]  /*0640*/  STS [R27], R6 ;  /* 0x000000061b007388 */ /* 0x0205e20000000800 */
[----:B0-----:R-:W-:Y:S01]  /*0650*/  LEA R21, R4, R21, 0x4 ;  /* 0x0000001504157211 */ /* 0x001fe200078e20ff */
[----:B------:R-:W-:Y:S06]  /*0660*/  @!P0 BRA `(.L_x_20) ;  /* 0xfffffffc00a48947 */ /* 0x000fec000383ffff */
.L_x_16:
[----:B------:R-:W-:Y:S05]  /*0670*/  BSYNC.RECONVERGENT B0 ;  /* 0x0000000000007941 */ /* 0x000fea0003800200 */
.L_x_15:
[----:B------:R-:W0:Y:S01]  /*0680*/  LDCU UR4, c[0x0][0x398] ;  /* 0x00007300ff0477ac */ /* 0x000e220008000800 */
[----:B------:R-:W-:Y:S01]  /*0690*/  BAR.SYNC.DEFER_BLOCKING 0x0 ;  /* 0x0000000000007b1d */ /* 0x000fe20000010000 */
[----:B0-----:R-:W-:-:S13]  /*06a0*/  ISETP.GE.AND P0, PT, R0, UR4, PT ;  /* 0x0000000400007c0c */ /* 0x001fda000bf06270 */
[----:B------:R-:W-:Y:S05]  /*06b0*/  @P0 EXIT ;  /* 0x000000000000094d */ /* 0x000fea0003800000 */
[----:B------:R-:W0:Y:S01]  /*06c0*/  LDCU.64 UR4, c[0x0][0x380] ;  /* 0x00007000ff0477ac */ /* 0x000e220008000a00 */
[----:B------:R-:W-:Y:S01]  /*06d0*/  IMAD R2, R0, 0x310, RZ ;  /* 0x0000031000027824 */ /* 0x000fe200078e02ff */
[----:B0-----:R-:W-:-:S04]  /*06e0*/  UIADD3 UR4, UP0, UPT, UR4, 0x40, URZ ;  /* 0x0000004004047890 */ /* 0x001fc8000ff1e0ff */
[----:B------:R-:W-:Y:S02]  /*06f0*/  UIADD3.X UR5, UPT, UPT, URZ, UR5, URZ, UP0, !UPT ;  /* 0x00000005ff057290 */ /* 0x000fe400087fe4ff */
[----:B--2---:R-:W-:-:S04]  /*0700*/  MOV R6, UR4 ;  /* 0x0000000400067c02 */ /* 0x004fc80008000f00 */
[----:B------:R-:W-:-:S03]  /*0710*/  MOV R7, UR5 ;  /* 0x0000000500077c02 */ /* 0x000fc60008000f00 */
[----:B------:R-:W-:-:S05]  /*0720*/  IMAD.WIDE R4, R2, 0x4, R6 ;  /* 0x0000000402047825 */ /* 0x000fca00078e0206 */
[----:B------:R-:W2:Y:S04]  /*0730*/  LDG.E R11, desc[UR6][R4.64+-0x40] ;  /* 0xffffc006040b7981 */ /* 0x000ea8000c1e1900 */
[----:B------:R-:W3:Y:S04]  /*0740*/  LDG.E R8, desc[UR6][R4.64+-0x3c] ;  /* 0xffffc40604087981 */ /* 0x000ee8000c1e1900 */
[----:B------:R-:W4:Y:S04]  /*0750*/  LDG.E R9, desc[UR6][R4.64+-0x38] ;  /* 0xffffc80604097981 */ /* 0x000f28000c1e1900 */
[----:B------:R-:W5:Y:S04]  /*0760*/  LDG.E R18, desc[UR6][R4.64+-0x34] ;  /* 0xffffcc0604127981 */ /* 0x000f68000c1e1900 */
        /* <DEDUP_REMOVED lines=11> */
[----:B------:R-:W5:Y:S01]  /*0820*/  LDG.E R26, desc[UR6][R4.64+-0x4] ;  /* 0xfffffc06041a7981 */ /* 0x000f62000c1e1900 */
[----:B------:R-:W0:Y:S01]  /*0830*/  S2UR UR5, SR_CgaCtaId ;  /* 0x00000000000579c3 */ /* 0x000e220000008800 */
[----:B------:R-:W-:-:S02]  /*0840*/  UMOV UR4, 0x400 ;  /* 0x0000040000047882 */ /* 0x000fc40000000000 */
[----:B0-----:R-:W-:-:S04]  /*0850*/  ULEA UR4, UR5, UR4, 0x18 ;  /* 0x0000000405047291 */ /* 0x001fc8000f8ec0ff */
[----:B------:R-:W-:-:S05]  /*0860*/  UIADD3 UR5, UPT, UPT, UR4, 0x40, URZ ;  /* 0x0000004004057890 */ /* 0x000fca000fffe0ff */
[----:B------:R-:W2:Y:S02]  /*0870*/  LDS.128 R12, [UR4] ;  /* 0x00000004ff0c7984 */ /* 0x000ea40008000c00 */
[----:B--2---:R-:W-:Y:S01]  /*0880*/  FADD R12, R11, -R12 ;  /* 0x8000000c0b0c7221 */ /* 0x004fe20000000000 */
[----:B---3--:R-:W-:-:S03]  /*0890*/  FADD R13, R8, -R13 ;  /* 0x8000000d080d7221 */ /* 0x008fc60000000000 */
[----:B------:R-:W-:-:S04]  /*08a0*/  FFMA R12, R12, R12, RZ ;  /* 0x0000000c0c0c7223 */ /* 0x000fc800000000ff */
[----:B------:R-:W-:Y:S01]  /*08b0*/  FFMA R12, R13, R13, R12 ;  /* 0x0000000d0d0c7223 */ /* 0x000fe2000000000c */
[----:B----4-:R-:W-:Y:S02]  /*08c0*/  FADD R13, R9, -R14 ;  /* 0x8000000e090d7221 */ /* 0x010fe40000000000 */
[----:B------:R-:W0:Y:S01]  /*08d0*/  LDS.128 R8, [UR4+0x10] ;  /* 0x00001004ff087984 */ /* 0x000e220008000c00 */
[----:B-----5:R-:W-:Y:S01]  /*08e0*/  FADD R15, R18, -R15 ;  /* 0x8000000f120f7221 */ /* 0x020fe20000000000 */
[----:B------:R-:W-:-:S04]  /*08f0*/  FFMA R12, R13, R13, R12 ;  /* 0x0000000d0d0c7223 */ /* 0x000fc8000000000c */
[----:B------:R-:W-:Y:S02]  /*0900*/  FFMA R18, R15, R15, R12 ;  /* 0x0000000f0f127223 */ /* 0x000fe4000000000c */
[----:B------:R-:W1:Y:S01]  /*0910*/  LDS.128 R12, [UR4+0x20] ;  /* 0x00002004ff0c7984 */ /* 0x000e620008000c00 */
[----:B0-----:R-:W-:Y:S01]  /*0920*/  FADD R19, R19, -R8 ;  /* 0x8000000813137221 */ /* 0x001fe20000000000 */
[----:B------:R-:W-:Y:S01]  /*0930*/  FADD R9, R16, -R9 ;  /* 0x8000000910097221 */ /* 0x000fe20000000000 */
[----:B------:R-:W-:Y:S01]  /*0940*/  FADD R10, R17, -R10 ;  /* 0x8000000a110a7221 */ /* 0x000fe20000000000 */
[----:B------:R-:W-:Y:S01]  /*0950*/  FADD R28, R28, -R11 ;  /* 0x8000000b1c1c7221 */ /* 0x000fe20000000000 */
[----:B------:R-:W-:-:S04]  /*0960*/  FFMA R18, R19, R19, R18 ;  /* 0x0000001313127223 */ /* 0x000fc80000000012 */
[----:B------:R-:W-:Y:S01]  /*0970*/  FFMA R9, R9, R9, R18 ;  /* 0x0000000909097223 */ /* 0x000fe20000000012 */
[----:B-1----:R-:W-:Y:S01]  /*0980*/  FADD R12, R25, -R12 ;  /* 0x8000000c190c7221 */ /* 0x002fe20000000000 */
[----:B------:R-:W0:Y:S01]  /*0990*/  LDS.128 R16, [UR4+0x30] ;  /* 0x00003004ff107984 */ /* 0x000e220008000c00 */
[----:B------:R-:W-:Y:S01]  /*09a0*/  FADD R20, R20, -R13 ;  /* 0x8000000d14147221 */ /* 0x000fe20000000000 */
[----:B------:R-:W-:Y:S01]  /*09b0*/  FFMA R9, R10, R10, R9 ;  /* 0x0000000a0a097223 */ /* 0x000fe20000000009 */
[----:B------:R-:W-:Y:S01]  /*09c0*/  FADD R14, R3, -R14 ;  /* 0x8000000e030e7221 */ /* 0x000fe20000000000 */
[----:B------:R-:W-:Y:S01]  /*09d0*/  FADD R22, R22, -R15 ;  /* 0x8000000f16167221 */ /* 0x000fe20000000000 */
[----:B------:R-:W-:Y:S01]  /*09e0*/  MOV R25, UR5 ;  /* 0x0000000500197c02 */ /* 0x000fe20008000f00 */
[----:B------:R-:W-:Y:S01]  /*09f0*/  FFMA R9, R28, R28, R9 ;  /* 0x0000001c1c097223 */ /* 0x000fe20000000009 */
[----:B------:R-:W-:-:S03]  /*0a00*/  UMOV UR5, 0x40 ;  /* 0x0000004000057882 */ /* 0x000fc60000000000 */
[----:B------:R-:W-:-:S04]  /*0a10*/  FFMA R9, R12, R12, R9 ;  /* 0x0000000c0c097223 */ /* 0x000fc80000000009 */
[----:B------:R-:W-:-:S04]  /*0a20*/  FFMA R9, R20, R20, R9 ;  /* 0x0000001414097223 */ /* 0x000fc80000000009 */
[----:B------:R-:W-:-:S04]  /*0a30*/  FFMA R9, R14, R14, R9 ;  /* 0x0000000e0e097223 */ /* 0x000fc80000000009 */
[----:B------:R-:W-:Y:S01]  /*0a40*/  FFMA R9, R22, R22, R9 ;  /* 0x0000001616097223 */ /* 0x000fe20000000009 */
[----:B0-----:R-:W-:Y:S01]  /*0a50*/  FADD R16, R21, -R16 ;  /* 0x8000001015107221 */ /* 0x001fe20000000000 */
[----:B------:R-:W-:Y:S01]  /*0a60*/  FADD R24, R24, -R17 ;  /* 0x8000001118187221 */ /* 0x000fe20000000000 */
[----:B------:R-:W-:Y:S01]  /*0a70*/  FADD R18, R23, -R18 ;  /* 0x8000001217127221 */ /* 0x000fe20000000000 */
[----:B------:R-:W-:Y:S01]  /*0a80*/  FADD R26, R26, -R19 ;  /* 0x800000131a1a7221 */ /* 0x000fe20000000000 */
[----:B------:R-:W-:-:S04]  /*0a90*/  FFMA R9, R16, R16, R9 ;  /* 0x0000001010097223 */ /* 0x000fc80000000009 */
[----:B------:R-:W-:-:S04]  /*0aa0*/  FFMA R9, R24, R24, R9 ;  /* 0x0000001818097223 */ /* 0x000fc80000000009 */
[----:B------:R-:W-:-:S04]  /*0ab0*/  FFMA R9, R18, R18, R9 ;  /* 0x0000001212097223 */ /* 0x000fc80000000009 */
[----:B------:R-:W-:-:S07]  /*0ac0*/  FFMA R17, R26, R26, R9 ;  /* 0x0000001a1a117223 */ /* 0x000fce0000000009 */
.L_x_21:
        /* <DEDUP_REMOVED lines=9> */
[----:B------:R-:W2:Y:S04]  /*0b60*/  LDS.128 R8, [R25] ;  /* 0x0000000019087984 */ /* 0x000ea80000000c00 */
[----:B------:R-:W5:Y:S04]  /*0b70*/  LDG.E R18, desc[UR6][R4.64+0x24] ;  /* 0x0000240604127981 */ /* 0x000f68000c1e1900 */
[----:B------:R-:W5:Y:S04]  /*0b80*/  LDG.E R3, desc[UR6][R4.64+0x28] ;  /* 0x0000280604037981 */ /* 0x000f68000c1e1900 */
[----:B------:R-:W5:Y:S04]  /*0b90*/  LDG.E R22, desc[UR6][R4.64+0x2c] ;  /* 0x00002c0604167981 */ /* 0x000f68000c1e1900 */
[----:B------:R-:W5:Y:S04]  /*0ba0*/  LDG.E R21, desc[UR6][R4.64+0x30] ;  /* 0x0000300604157981 */ /* 0x000f68000c1e1900 */
[----:B------:R-:W5:Y:S01]  /*0bb0*/  LDG.E R20, desc[UR6][R4.64+0x34] ;  /* 0x0000340604147981 */ /* 0x000f62000c1e1900 */
[----:B------:R-:W-:-:S03]  /*0bc0*/  IADD3 R2, PT, PT, R2, 0x20, RZ ;  /* 0x0000002002027810 */ /* 0x000fc60007ffe0ff */
[----:B------:R-:W5:Y:S01]  /*0bd0*/  LDG.E R16, desc[UR6][R4.64+0x3c] ;  /* 0x00003c0604107981 */ /* 0x000f62000c1e1900 */
[----:B--2---:R-:W-:-:S03]  /*0be0*/  FADD R8, R23, -R8 ;  /* 0x8000000817087221 */ /* 0x004fc60000000000 */
[----:B------:R0:W2:Y:S01]  /*0bf0*/  LDG.E R23, desc[UR6][R4.64+0x38] ;  /* 0x0000380604177981 */ /* 0x0000a2000c1e1900 */
[----:B---3--:R-:W-:Y:S01]  /*0c00*/  FADD R9, R26, -R9 ;  /* 0x800000091a097221 */ /* 0x008fe20000000000 */
[----:B------:R-:W-:Y:S01]  /*0c10*/  FFMA R8, R8, R8, R17 ;  /* 0x0000000808087223 */ /* 0x000fe20000000011 */
[----:B----4-:R-:W-:-:S03]  /*0c20*/  FADD R27, R27, -R10 ;  /* 0x8000000a1b1b7221 */ /* 0x010fc60000000000 */
[----:B------:R-:W-:Y:S01]  /*0c30*/  FFMA R8, R9, R9, R8 ;  /* 0x0000000909087223 */ /* 0x000fe20000000008 */
[----:B-----5:R-:W-:-:S03]  /*0c40*/  FADD R14, R14, -R11 ;  /* 0x8000000b0e0e7221 */ /* 0x020fc60000000000 */
[----:B------:R-:W-:Y:S02]  /*0c50*/  FFMA R27, R27, R27, R8 ;  /* 0x0000001b1b1b7223 */ /* 0x000fe40000000008 */
[----:B------:R-:W1:Y:S01]  /*0c60*/  LDS.128 R8, [R25+0x10] ;  /* 0x0000100019087984 */ /* 0x000e620000000c00 */
[----:B0-----:R-:W-:-:S04]  /*0c70*/  IMAD.WIDE R4, R2, 0x4, R6 ;  /* 0x0000000402047825 */ /* 0x001fc800078e0206 */
[----:B------:R-:W-:Y:S01]  /*0c80*/  FFMA R27, R14, R14, R27 ;  /* 0x0000000e0e1b7223 */ /* 0x000fe2000000001b */
[----:B------:R-:W3:Y:S04]  /*0c90*/  LDG.E R17, desc[UR6][R4.64+-0x40] ;  /* 0xffffc00604117981 */ /* 0x000ee8000c1e1900 */
[----:B------:R-:W4:Y:S04]  /*0ca0*/  LDG.E R28, desc[UR6][R4.64+-0x3c] ;  /* 0xffffc406041c7981 */ /* 0x000f28000c1e1900 */
[----:B------:R-:W5:Y:S04]  /*0cb0*/  LDG.E R31, desc[UR6][R4.64+-0x38] ;  /* 0xffffc806041f7981 */ /* 0x000f68000c1e1900 */
[----:B------:R-:W5:Y:S04]  /*0cc0*/  LDG.E R26, desc[UR6][R4.64+-0x34] ;  /* 0xffffcc06041a7981 */ /* 0x000f68000c1e1900 */
[----:B------:R-:W5:Y:S04]  /*0cd0*/  LDG.E R32, desc[UR6][R4.64+-0xc] ;  /* 0xfffff40604207981 */ /* 0x000f68000c1e1900 */
[----:B------:R-:W5:Y:S04]  /*0ce0*/  LDG.E R30, desc[UR6][R4.64+-0x8] ;  /* 0xfffff806041e7981 */ /* 0x000f68000c1e1900 */
[----:B------:R-:W5:Y:S01]  /*0cf0*/  LDG.E R29, desc[UR6][R4.64+-0x4] ;  /* 0xfffffc06041d7981 */ /* 0x000f62000c1e1900 */
[----:B-1----:R-:W-:Y:S01]  /*0d00*/  FADD R8, R15, -R8 ;  /* 0x800000080f087221 */ /* 0x002fe20000000000 */
[----:B------:R-:W-:-:S03]  /*0d10*/  FADD R12, R12, -R9 ;  /* 0x800000090c0c7221 */ /* 0x000fc60000000000 */
[----:B------:R-:W-:Y:S01]  /*0d20*/  FFMA R27, R8, R8, R27 ;  /* 0x00000008081b7223 */ /* 0x000fe2000000001b */
[----:B------:R-:W-:-:S03]  /*0d30*/  FADD R10, R13, -R10 ;  /* 0x8000000a0d0a7221 */ /* 0x000fc60000000000 */
[----:B------:R-:W-:Y:S02]  /*0d40*/  FFMA R27, R12, R12, R27 ;  /* 0x0000000c0c1b7223 */ /* 0x000fe4000000001b */
[----:B------:R-:W0:Y:S01]  /*0d50*/  LDS.128 R12, [R25+0x20] ;  /* 0x00002000190c7984 */ /* 0x000e220000000c00 */
[----:B------:R-:W-:Y:S01]  /*0d60*/  FADD R24, R24, -R11 ;  /* 0x8000000b18187221 */ /* 0x000fe20000000000 */
[----:B------:R-:W-:Y:S02]  /*0d70*/  FFMA R27, R10, R10, R27 ;  /* 0x0000000a0a1b7223 */ /* 0x000fe4000000001b */
[----:B------:R1:W0:Y:S02]  /*0d80*/  LDS.128 R8, [R25+0x30] ;  /* 0x0000300019087984 */ /* 0x0002240000000c00 */
[----:B------:R-:W-:Y:S02]  /*0d90*/  FFMA R27, R24, R24, R27 ;  /* 0x00000018181b7223 */ /* 0x000fe4000000001b */
[----:B------:R-:W5:Y:S04]  /*0da0*/  LDG.E R24, desc[UR6][R4.64+-0x14] ;  /* 0xffffec0604187981 */ /* 0x000f68000c1e1900 */
[----:B-1----:R-:W5:Y:S01]  /*0db0*/  LDG.E R25, desc[UR6][R4.64+-0x10] ;  /* 0xfffff00604197981 */ /* 0x002f62000c1e1900 */
[----:B0-----:R-:W-:Y:S01]  /*0dc0*/  FADD R12, R19, -R12 ;  /* 0x8000000c130c7221 */ /* 0x001fe20000000000 */
[----:B------:R-:W-:-:S02]  /*0dd0*/  FADD R13, R18, -R13 ;  /* 0x8000000d120d7221 */ /* 0x000fc40000000000 */
[----:B------:R-:W5:Y:S01]  /*0de0*/  LDG.E R19, desc[UR6][R4.64+-0x28] ;  /* 0xffffd80604137981 */ /* 0x000f62000c1e1900 */
[----:B------:R-:W-:-:S03]  /*0df0*/  FFMA R12, R12, R12, R27 ;  /* 0x0000000c0c0c7223 */ /* 0x000fc6000000001b */
[----:B------:R-:W5:Y:S04]  /*0e00*/  LDG.E R27, desc[UR6][R4.64+-0x30] ;  /* 0xffffd006041b7981 */ /* 0x000f68000c1e1900 */
[----:B------:R-:W5:Y:S01]  /*0e10*/  LDG.E R18, desc[UR6][R4.64+-0x2c] ;  /* 0xffffd40604127981 */ /* 0x000f62000c1e1900 */
[----:B------:R-:W-:Y:S01]  /*0e20*/  FFMA R12, R13, R13, R12 ;  /* 0x0000000d0d0c7223 */ /* 0x000fe2000000000c */
[----:B------:R-:W-:Y:S01]  /*0e30*/  FADD R3, R3, -R14 ;  /* 0x8000000e03037221 */ /* 0x000fe20000000000 */
[----:B------:R-:W-:-:S03]  /*0e40*/  FADD R15, R22, -R15 ;  /* 0x8000000f160f7221 */ /* 0x000fc60000000000 */
[----:B------:R-:W-:Y:S01]  /*0e50*/  FFMA R12, R3, R3, R12 ;  /* 0x00000003030c7223 */ /* 0x000fe2000000000c */
[----:B------:R-:W-:Y:S01]  /*0e60*/  FADD R21, R21, -R8 ;  /* 0x8000000815157221 */ /* 0x000fe20000000000 */
[----:B------:R-:W-:Y:S02]  /*0e70*/  FADD R9, R20, -R9 ;  /* 0x8000000914097221 */ /* 0x000fe40000000000 */
[----:B------:R-:W-:Y:S01]  /*0e80*/  FFMA R22, R15, R15, R12 ;  /* 0x0000000f0f167223 */ /* 0x000fe2000000000c */
[----:B------:R-:W5:Y:S03]  /*0e90*/  LDG.E R20, desc[UR6][R4.64+-0x24] ;  /* 0xffffdc0604147981 */ /* 0x000f66000c1e1900 */
[----:B------:R-:W-:Y:S02]  /*0ea0*/  FFMA R22, R21, R21, R22 ;  /* 0x0000001515167223 */ /* 0x000fe40000000016 */
[----:B------:R-:W5:Y:S02]  /*0eb0*/  LDG.E R21, desc[UR6][R4.64+-0x20] ;  /* 0xffffe00604157981 */ /* 0x000f64000c1e1900 */
[----:B------:R-:W-:-:S02]  /*0ec0*/  FFMA R9, R9, R9, R22 ;  /* 0x0000000909097223 */ /* 0x000fc40000000016 */
[----:B------:R-:W5:Y:S01]  /*0ed0*/  LDG.E R22, desc[UR6][R4.64+-0x1c] ;  /* 0xffffe40604167981 */ /* 0x000f62000c1e1900 */
[----:B------:R-:W-:-:S05]  /*0ee0*/  MOV R3, UR5 ;  /* 0x0000000500037c02 */ /* 0x000fca0008000f00 */
[----:B------:R-:W3:Y:S01]  /*0ef0*/  LDS.128 R12, [R3+UR4+0x40] ;  /* 0x00004004030c7984 */ /* 0x000ee20008000c00 */
[----:B--2---:R-:W-:-:S03]  /*0f00*/  FADD R10, R23, -R10 ;  /* 0x8000000a170a7221 */ /* 0x004fc60000000000 */
[----:B------:R-:W2:Y:S01]  /*0f10*/  LDG.E R23, desc[UR6][R4.64+-0x18] ;  /* 0xffffe80604177981 */ /* 0x000ea2000c1e1900 */
[----:B------:R-:W-:Y:S01]  /*0f20*/  FADD R16, R16, -R11 ;  /* 0x8000000b10107221 */ /* 0x000fe20000000000 */
[----:B------:R-:W-:-:S04]  /*0f30*/  FFMA R9, R10, R10, R9 ;  /* 0x0000000a0a097223 */ /* 0x000fc80000000009 */
[----:B------:R-:W-:Y:S01]  /*0f40*/  FFMA R9, R16, R16, R9 ;  /* 0x0000001010097223 */ /* 0x000fe20000000009 */
[----:B---3--:R-:W-:-:S04]  /*0f50*/  FADD R12, R17, -R12 ;  /* 0x8000000c110c7221 */ /* 0x008fc80000000000 */
[----:B------:R-:W-:Y:S01]  /*0f60*/  FFMA R9, R12, R12, R9 ;  /* 0x0000000c0c097223 */ /* 0x000fe20000000009 */
[----:B----4-:R-:W-:Y:S01]  /*0f70*/  FADD R28, R28, -R13 ;  /* 0x8000000d1c1c7221 */ /* 0x010fe20000000000 */
[----:B-----5:R-:W-:-:S03]  /*0f80*/  FADD R14, R31, -R14 ;  /* 0x8000000e1f0e7221 */ /* 0x020fc60000000000 */
[----:B------:R-:W-:-:S04]  /*0f90*/  FFMA R9, R28, R28, R9 ;  /* 0x0000001c1c097223 */ /* 0x000fc80000000009 */
[----:B------:R-:W-:Y:S02]  /*0fa0*/  FFMA R14, R14, R14, R9 ;  /* 0x0000000e0e0e7223 */ /* 0x000fe40000000009 */
[----:B------:R-:W0:Y:S01]  /*0fb0*/  LDS.128 R8, [R3+UR4+0x50] ;  /* 0x0000500403087984 */ /* 0x000e220008000c00 */
[----:B------:R-:W-:-:S04]  /*0fc0*/  FADD R15, R26, -R15 ;  /* 0x8000000f1a0f7221 */ /* 0x000fc80000000000 */
[----:B------:R-:W-:Y:S01]  /*0fd0*/  FFMA R14, R15, R15, R14 ;  /* 0x0000000f0f0e7223 */ /* 0x000fe2000000000e */
[----:B------:R-:W-:Y:S01]  /*0fe0*/  UIADD3 UR5, UPT, UPT, UR5, 0x80, URZ ;  /* 0x0000008005057890 */ /* 0x000fe2000fffe0ff */
[----:B0-----:R-:W-:-:S04]  /*0ff0*/  FADD R27, R27, -R8 ;  /* 0x800000081b1b7221 */ /* 0x001fc80000000000 */
[----:B------:R-:W-:Y:S02]  /*1000*/  FFMA R27, R27, R27, R14 ;  /* 0x0000001b1b1b7223 */ /* 0x000fe4000000000e */
[----:B------:R-:W0:Y:S01]  /*1010*/  LDS.128 R12, [R3+UR4+0x60] ;  /* 0x00006004030c7984 */ /* 0x000e220008000c00 */
[----:B------:R-:W-:Y:S01]  /*1020*/  FADD R18, R18, -R9 ;  /* 0x8000000912127221 */ /* 0x000fe20000000000 */
[----:B------:R-:W-:-:S03]  /*1030*/  FADD R10, R19, -R10 ;  /* 0x8000000a130a7221 */ /* 0x000fc60000000000 */
[----:B------:R-:W-:Y:S02]  /*1040*/  FFMA R27, R18, R18, R27 ;  /* 0x00000012121b7223 */ /* 0x000fe4000000001b */
[----:B------:R-:W1:Y:S02]  /*1050*/  LDS.128 R16, [R3+UR4+0x70] ;  /* 0x0000700403107984 */ /* 0x000e640008000c00 */
[----:B------:R-:W-:Y:S01]  /*1060*/  FFMA R27, R10, R10, R27 ;  /* 0x0000000a0a1b7223 */ /* 0x000fe2000000001b */
[----:B------:R-:W-:-:S04]  /*1070*/  FADD R20, R20, -R11 ;  /* 0x8000000b14147221 */ /* 0x000fc80000000000 */
[----:B------:R-:W-:Y:S01]  /*1080*/  FFMA R27, R20, R20, R27 ;  /* 0x00000014141b7223 */ /* 0x000fe2000000001b */
[----:B------:R-:W-:Y:S01]  /*1090*/  UISETP.NE.AND UP0, UPT, UR5, 0xc40, UPT ;  /* 0x00000c400500788c */ /* 0x000fe2000bf05270 */
[----:B0-----:R-:W-:Y:S01]  /*10a0*/  FADD R12, R21, -R12 ;  /* 0x8000000c150c7221 */ /* 0x001fe20000000000 */
[----:B------:R-:W-:-:S03]  /*10b0*/  FADD R22, R22, -R13 ;  /* 0x8000000d16167221 */ /* 0x000fc60000000000 */
[----:B------:R-:W-:-:S04]  /*10c0*/  FFMA R27, R12, R12, R27 ;  /* 0x0000000c0c1b7223 */ /* 0x000fc8000000001b */
[----:B------:R-:W-:Y:S01]  /*10d0*/  FFMA R27, R22, R22, R27 ;  /* 0x00000016161b7223 */ /* 0x000fe2000000001b */
[----:B------:R-:W-:Y:S01]  /*10e0*/  FADD R24, R24, -R15 ;  /* 0x8000000f18187221 */ /* 0x000fe20000000000 */
[----:B-1----:R-:W-:Y:S01]  /*10f0*/  FADD R16, R25, -R16 ;  /* 0x8000001019107221 */ /* 0x002fe20000000000 */
[----:B------:R-:W-:Y:S01]  /*1100*/  FADD R32, R32, -R17 ;  /* 0x8000001120207221 */ /* 0x000fe20000000000 */
[----:B------:R-:W-:Y:S01]  /*1110*/  FADD R18, R30, -R18 ;  /* 0x800000121e127221 */ /* 0x000fe20000000000 */
[----:B------:R-:W-:Y:S01]  /*1120*/  FADD R8, R29, -R19 ;  /* 0x800000131d087221 */ /* 0x000fe20000000000 */
[----:B------:R-:W-:-:S04]  /*1130*/  IADD3 R3, PT, PT, R3, UR4, RZ ;  /* 0x0000000403037c10 */ /* 0x000fc8000fffe0ff */
[----:B------:R-:W-:Y:S01]  /*1140*/  IADD3 R25, PT, PT, R3, 0x80, RZ ;  /* 0x0000008003197810 */ /* 0x000fe20007ffe0ff */
[----:B--2---:R-:W-:-:S04]  /*1150*/  FADD R14, R23, -R14 ;  /* 0x8000000e170e7221 */ /* 0x004fc80000000000 */
[----:B------:R-:W-:-:S04]  /*1160*/  FFMA R27, R14, R14, R27 ;  /* 0x0000000e0e1b7223 */ /* 0x000fc8000000001b */
[----:B------:R-:W-:-:S04]  /*1170*/  FFMA R27, R24, R24, R27 ;  /* 0x00000018181b7223 */ /* 0x000fc8000000001b */
[----:B------:R-:W-:-:S04]  /*1180*/  FFMA R27, R16, R16, R27 ;  /* 0x00000010101b7223 */ /* 0x000fc8000000001b */
[----:B------:R-:W-:-:S04]  /*1190*/  FFMA R27, R32, R32, R27 ;  /* 0x00000020201b7223 */ /* 0x000fc8000000001b */
[----:B------:R-:W-:-:S04]  /*11a0*/  FFMA R27, R18, R18, R27 ;  /* 0x00000012121b7223 */ /* 0x000fc8000000001b */
[----:B------:R-:W-:Y:S01]  /*11b0*/  FFMA R17, R8, R8, R27 ;  /* 0x0000000808117223 */ /* 0x000fe2000000001b */
[----:B------:R-:W-:Y:S06]  /*11c0*/  BRA.U UP0, `(.L_x_21) ;  /* 0xfffffff900407547 */ /* 0x000fec000b83ffff */
[----:B------:R-:W-:Y:S01]  /*11d0*/  IADD3 R2, PT, PT, R17, -0xd000000, RZ ;  /* 0xf300000011027810 */ /* 0x000fe20007ffe0ff */
[----:B------:R0:W1:Y:S01]  /*11e0*/  MUFU.RSQ R4, R17 ;  /* 0x0000001100047308 */ /* 0x0000620000001400 */
[----:B------:R-:W-:Y:S02]  /*11f0*/  BSSY.RECONVERGENT B0, `(.L_x_22) ;  /* 0x000000b000007945 */ /* 0x000fe40003800200 */
[----:B------:R-:W-:-:S13]  /*1200*/  ISETP.GT.U32.AND P0, PT, R2, 0x727fffff, PT ;  /* 0x727fffff0200780c */ /* 0x000fda0003f04070 */
[----:B0-----:R-:W-:Y:S05]  /*1210*/  @!P0 BRA `(.L_x_23) ;  /* 0x0000000000108947 */ /* 0x001fea0003800000 */
[----:B------:R-:W-:-:S07]  /*1220*/  MOV R7, 0x1240 ;  /* 0x0000124000077802 */ /* 0x000fce0000000f00 */
[----:B-1----:R-:W-:Y:S05]  /*1230*/  CALL.REL.NOINC `($__internal_0_$__cuda_sm20_sqrt_rn_f32_slowpath) ;  /* 0x00000000002c7944 */ /* 0x002fea0003c00000 */
[----:B------:R-:W-:Y:S01]  /*1240*/  MOV R5, R17 ;  /* 0x0000001100057202 */ /* 0x000fe20000000f00 */
[----:B------:R-:W-:Y:S06]  /*1250*/  BRA `(.L_x_24) ;  /* 0x0000000000107947 */ /* 0x000fec0003800000 */
.L_x_23:
[----:B-1----:R-:W-:Y:S01]  /*1260*/  FMUL.FTZ R2, R17, R4 ;  /* 0x0000000411027220 */ /* 0x002fe20000410000 */
[----:B------:R-:W-:-:S03]  /*1270*/  FMUL.FTZ R3, R4, 0.5 ;  /* 0x3f00000004037820 */ /* 0x000fc60000410000 */
[----:B------:R-:W-:-:S04]  /*1280*/  FFMA R5, -R2, R2, R17 ;  /* 0x0000000202057223 */ /* 0x000fc80000000111 */
[----:B------:R-:W-:-:S07]  /*1290*/  FFMA R5, R5, R3, R2 ;  /* 0x0000000305057223 */ /* 0x000fce0000000002 */
.L_x_24:
[----:B------:R-:W-:Y:S05]  /*12a0*/  BSYNC.RECONVERGENT B0 ;  /* 0x0000000000007941 */ /* 0x000fea0003800200 */
.L_x_22:
[----:B------:R-:W0:Y:S02]  /*12b0*/  LDC.64 R2, c[0x0][0x390] ;  /* 0x0000e400ff027b82 */ /* 0x000e240000000a00 */
[----:B0-----:R-:W-:-:S05]  /*12c0*/  IMAD.WIDE R2, R0, 0x8, R2 ;  /* 0x0000000800027825 */ /* 0x001fca00078e0202 */
[----:B------:R-:W-:Y:S01]  /*12d0*/  STG.E desc[UR6][R2.64], R5 ;  /* 0x0000000502007986 */ /* 0x000fe2000c101906 */
[----:B------:R-:W-:Y:S05]  /*12e0*/  EXIT ;  /* 0x000000000000794d */ /* 0x000fea0003800000 */
        .weak           $__internal_0_$__cuda_sm20_sqrt_rn_f32_slowpath
        .type           $__internal_0_$__cuda_sm20_sqrt_rn_f32_slowpath,@function
        .size           $__internal_0_$__cuda_sm20_sqrt_rn_f32_slowpath,(.L_x_27 - $__internal_0_$__cuda_sm20_sqrt_rn_f32_slowpath)
$__internal_0_$__cuda_sm20_sqrt_rn_f32_slowpath:
[----:B------:R-:W-:-:S13]  /*12f0*/  LOP3.LUT P0, RZ, R17, 0x7fffffff, RZ, 0xc0, !PT ;  /* 0x7fffffff11ff7812 */ /* 0x000fda000780c0ff */
[----:B------:R-:W-:Y:S05]  /*1300*/  @!P0 BRA `(.L_x_25) ;  /* 0x0000000000448947 */ /* 0x000fea0003800000 */
[----:B------:R-:W-:Y:S02]  /*1310*/  FSETP.GEU.FTZ.AND P0, PT, R17, RZ, PT ;  /* 0x000000ff1100720b */ /* 0x000fe40003f1e000 */
[----:B------:R-:W-:-:S11]  /*1320*/  MOV R2, R17 ;  /* 0x0000001100027202 */ /* 0x000fd60000000f00 */
[----:B------:R-:W-:Y:S01]  /*1330*/  @!P0 MOV R17, 0x7fffffff ;  /* 0x7fffffff00118802 */ /* 0x000fe20000000f00 */
[----:B------:R-:W-:Y:S06]  /*1340*/  @!P0 BRA `(.L_x_25) ;  /* 0x0000000000348947 */ /* 0x000fec0003800000 */
[----:B------:R-:W-:-:S13]  /*1350*/  FSETP.GTU.FTZ.AND P0, PT, |R2|, +INF , PT ;  /* 0x7f8000000200780b */ /* 0x000fda0003f1c200 */
[----:B------:R-:W-:Y:S01]  /*1360*/  @P0 FADD.FTZ R17, R2, 1 ;  /* 0x3f80000002110421 */ /* 0x000fe20000010000 */
[----:B------:R-:W-:Y:S06]  /*1370*/  @P0 BRA `(.L_x_25) ;  /* 0x0000000000280947 */ /* 0x000fec0003800000 */
[----:B------:R-:W-:-:S13]  /*1380*/  FSETP.NEU.FTZ.AND P0, PT, |R2|, +INF , PT ;  /* 0x7f8000000200780b */ /* 0x000fda0003f1d200 */
[----:B------:R-:W-:Y:S01]  /*1390*/  @P0 FFMA R3, R2, 1.84467440737095516160e+19, RZ ;  /* 0x5f80000002030823 */ /* 0x000fe200000000ff */
[----:B------:R-:W-:-:S03]  /*13a0*/  @!P0 MOV R17, R2 ;  /* 0x0000000200118202 */ /* 0x000fc60000000f00 */
[----:B------:R-:W0:Y:S02]  /*13b0*/  @P0 MUFU.RSQ R4, R3 ;  /* 0x0000000300040308 */ /* 0x000e240000001400 */
[----:B0-----:R-:W-:Y:S01]  /*13c0*/  @P0 FMUL.FTZ R6, R3, R4 ;  /* 0x0000000403060220 */ /* 0x001fe20000410000 */
[----:B------:R-:W-:-:S03]  /*13d0*/  @P0 FMUL.FTZ R4, R4, 0.5 ;  /* 0x3f00000004040820 */ /* 0x000fc60000410000 */
[----:B------:R-:W-:-:S04]  /*13e0*/  @P0 FADD.FTZ R5, -R6, -RZ ;  /* 0x800000ff06050221 */ /* 0x000fc80000010100 */
[----:B------:R-:W-:-:S04]  /*13f0*/  @P0 FFMA R5, R6, R5, R3 ;  /* 0x0000000506050223 */ /* 0x000fc80000000003 */
[----:B------:R-:W-:-:S04]  /*1400*/  @P0 FFMA R4, R5, R4, R6 ;  /* 0x0000000405040223 */ /* 0x000fc80000000006 */
[----:B------:R-:W-:-:S07]  /*1410*/  @P0 FMUL.FTZ R17, R4, 2.3283064365386962891e-10 ;  /* 0x2f80000004110820 */ /* 0x000fce0000410000 */
.L_x_25:
[----:B------:R-:W-:Y:S01]  /*1420*/  HFMA2 R3, -RZ, RZ, 0, 0 ;  /* 0x00000000ff037431 */ /* 0x000fe200000001ff */
[----:B------:R-:W-:-:S04]  /*1430*/  MOV R2, R7 ;  /* 0x0000000700027202 */ /* 0x000fc80000000f00 */
[----:B------:R-:W-:Y:S05]  /*1440*/  RET.REL.NODEC R2 `(_Z16computeDistancesPfS_P13DistanceLabeli) ;  /* 0xffffffe802ec7950 */ /* 0x000fea0003c3ffff */
.L_x_26:
        /* <DEDUP_REMOVED lines=11> */
.L_x_27:


//--------------------- .nv.shared._Z12findKNearestP13DistanceLabelPiiiS1_ --------------------------
	.section	.nv.shared._Z12findKNearestP13DistanceLabelPiiiS1_,"aw",@nobits
	.sectionflags	@""
	.align	4
.nv.shared._Z12findKNearestP13DistanceLabelPiiiS1_:
	.zero		1088


//--------------------- .nv.shared.reserved.0     --------------------------
	.section	.nv.shared.reserved.0,"aw",@nobits
	.weak		__nv_reservedSMEM_offset_0_alias
	.size		__nv_reservedSMEM_offset_0_alias, 0, 64
	.other		__nv_reservedSMEM_offset_0_alias,@"STO_CUDA_RESERVED_SHARED STV_DEFAULT"
__nv_reservedSMEM_offset_0_alias:
	.zero		0
	.zero		64


//--------------------- .nv.shared._Z16computeDistancesPfS_P13DistanceLabeli --------------------------
	.section	.nv.shared._Z16computeDistancesPfS_P13DistanceLabeli,"aw",@nobits
	.sectionflags	@""
	.align	4
.nv.shared._Z16computeDistancesPfS_P13DistanceLabeli:
	.zero		4160


//--------------------- .nv.constant0._Z12findKNearestP13DistanceLabelPiiiS1_ --------------------------
	.section	.nv.constant0._Z12findKNearestP13DistanceLabelPiiiS1_,"a",@progbits
	.sectionflags	@""
	.align	4
.nv.constant0._Z12findKNearestP13DistanceLabelPiiiS1_:
	.zero		928


//--------------------- .nv.constant0._Z16computeDistancesPfS_P13DistanceLabeli --------------------------
	.section	.nv.constant0._Z16computeDistancesPfS_P13DistanceLabeli,"a",@progbits
	.sectionflags	@""
	.align	4
.nv.constant0._Z16computeDistancesPfS_P13DistanceLabeli:
	.zero		924


//--------------------- SYMBOLS --------------------------

	.type		.nv.reservedSmem.offset0,@object
	.size		.nv.reservedSmem.offset0,0x4
	.type		.nv.reservedSmem.cap,@object
	.size		.nv.reservedSmem.cap,0x4
